	.target	sm_100a

	.elftype	@"ET_EXEC"


//--------------------- .note.nv.tkinfo           --------------------------
	.section	.note.nv.tkinfo,"",@"SHT_NOTE"
	.sectionflags	@"SHF_NOTE_NV_TKINFO"
	.tkinfo
        /*0018*/ 	.word	0x00000002
        /*0030*/ 	.string	""
        /*0030*/ 	.string	"ptxas"
        /*0030*/ 	.string	"Cuda compilation tools, release 13.0, V13.0.88"
        /*0030*/ 	.string	"Build cuda_13.0.r13.0/compiler.36424714_0"
        /*0030*/ 	.string	"-arch sm_100a -m 64 "



//--------------------- .note.nv.cuinfo           --------------------------
	.section	.note.nv.cuinfo,"",@"SHT_NOTE"
	.sectionflags	@"SHF_NOTE_NV_CUINFO"
        /*0018*/ 	.short	0x0002
        /*001a*/ 	.short	0x0064
        /*001c*/ 	.short	0x0082
	.zero		2


//--------------------- .nv.info                  --------------------------
	.section	.nv.info,"",@"SHT_CUDA_INFO"
	.align	4


	//----- nvinfo : EIATTR_REGCOUNT
	.align		4
        /*0000*/ 	.byte	0x04, 0x2f
        /*0002*/ 	.short	(.L_19 - .L_18)
	.align		4
.L_18:
        /*0004*/ 	.word	index@(_ZN7cutlass13device_kernelINS_4gemm6kernel13GemmUniversalIN4cute5tupleIJiiiiEEENS1_10collective13CollectiveMmaINS1_35MainloopSm100TmaUmmaWarpSpecializedILi13ELi2ELi4ENS5_IJNS4_1CILi2EEENSA_ILi1EEESC_EEEEENS5_IJNSA_ILi128EEESF_NSA_ILi64EEEEEENS_6half_tENS5_IJlSC_lEEESI_SJ_NS4_8TiledMMAINS4_8MMA_AtomIJNS4_26SM100_MMA_F16BF16_2x1SM_SSISI_SI_fLi128ELi128ELNS4_4UMMA5MajorE0ELSO_0ELNSN_7ScaleInE0ELSP_0EEEEEENS4_6LayoutINS5_IJSC_SC_SC_EEENS5_IJNSA_ILi0EEESU_SU_EEEEENS5_IJNS4_10UnderscoreESX_SX_EEEEENS4_18SM100_TMA_2SM_LOADENS4_14ComposedLayoutINS4_7SwizzleILi3ELi4ELi3EEENS4_18smem_ptr_flag_bitsILi16EEENSS_INS5_IJNSA_ILi8EEESG_EEENS5_IJSG_SC_EEEEEEEvNS4_8identityES10_S1A_vS1B_EENS_8epilogue10collective18CollectiveEpilogueINS1D_23Sm100TmaWarpSpecializedILi4ELi2ELi16ELb1ELb0EEEJNS5_IJSG_SF_SG_EEENS5_IJNSS_ISG_SC_EENSS_INS5_IJNSA_ILi16EEESB_EEENS5_IJSC_SG_EEEEEEEESI_SJ_SI_SJ_NS1D_6fusion15FusionCallbacksIS1H_NS1P_13LinCombEltActINS1D_6thread4ReLuESI_fSI_fLNS_15FloatRoundStyleE2EEES1I_S1O_JEEENS4_5SM1004TMEM4LOAD26SM100_TMEM_LOAD_32dp32b16xENS4_13SM90_TMA_LOADENS11_INS12_ILi1ELi4ELi3EEES15_NSS_INS5_IJS16_S1K_EEENS5_IJS1K_SC_EEEEEEENS4_39AutoVectorizingCopyWithAssumedAlignmentILi128EEENS4_14SM90_TMA_STOREES26_S28_S28_EEEvvEEEEvNT_6ParamsE)
        /*0008*/ 	.word	0x0000005f


	//----- nvinfo : EIATTR_FRAME_SIZE
	.align		4
.L_19:
        /*000c*/ 	.byte	0x04, 0x11
        /*000e*/ 	.short	(.L_21 - .L_20)
	.align		4
.L_20:
        /*0010*/ 	.word	index@($__internal_2_$__cuda_sm10x_tcgen05_guardrail_trap_unallocated_columns_being_dealloced)
        /*0014*/ 	.word	0x00000000


	//----- nvinfo : EIATTR_FRAME_SIZE
	.align		4
.L_21:
        /*0018*/ 	.byte	0x04, 0x11
        /*001a*/ 	.short	(.L_23 - .L_22)
	.align		4
.L_22:
        /*001c*/ 	.word	index@($__internal_1_$__cuda_sm10x_tcgen05_guardrail_trap_phase_invalid_during_alloc)
        /*0020*/ 	.word	0x00000000


	//----- nvinfo : EIATTR_FRAME_SIZE
	.align		4
.L_23:
        /*0024*/ 	.byte	0x04, 0x11
        /*0026*/ 	.short	(.L_25 - .L_24)
	.align		4
.L_24:
        /*0028*/ 	.word	index@($__internal_0_$__cuda_sm10x_tcgen05_guardrail_trap_col_being_dealloced_not_returned_by_alloc)
        /*002c*/ 	.word	0x00000000


	//----- nvinfo : EIATTR_FRAME_SIZE
	.align		4
.L_25:
        /*0030*/ 	.byte	0x04, 0x11
        /*0032*/ 	.short	(.L_27 - .L_26)
	.align		4
.L_26:
        /*0034*/ 	.word	index@(_ZN7cutlass13device_kernelINS_4gemm6kernel13GemmUniversalIN4cute5tupleIJiiiiEEENS1_10collective13CollectiveMmaINS1_35MainloopSm100TmaUmmaWarpSpecializedILi13ELi2ELi4ENS5_IJNS4_1CILi2EEENSA_ILi1EEESC_EEEEENS5_IJNSA_ILi128EEESF_NSA_ILi64EEEEEENS_6half_tENS5_IJlSC_lEEESI_SJ_NS4_8TiledMMAINS4_8MMA_AtomIJNS4_26SM100_MMA_F16BF16_2x1SM_SSISI_SI_fLi128ELi128ELNS4_4UMMA5MajorE0ELSO_0ELNSN_7ScaleInE0ELSP_0EEEEEENS4_6LayoutINS5_IJSC_SC_SC_EEENS5_IJNSA_ILi0EEESU_SU_EEEEENS5_IJNS4_10UnderscoreESX_SX_EEEEENS4_18SM100_TMA_2SM_LOADENS4_14ComposedLayoutINS4_7SwizzleILi3ELi4ELi3EEENS4_18smem_ptr_flag_bitsILi16EEENSS_INS5_IJNSA_ILi8EEESG_EEENS5_IJSG_SC_EEEEEEEvNS4_8identityES10_S1A_vS1B_EENS_8epilogue10collective18CollectiveEpilogueINS1D_23Sm100TmaWarpSpecializedILi4ELi2ELi16ELb1ELb0EEEJNS5_IJSG_SF_SG_EEENS5_IJNSS_ISG_SC_EENSS_INS5_IJNSA_ILi16EEESB_EEENS5_IJSC_SG_EEEEEEEESI_SJ_SI_SJ_NS1D_6fusion15FusionCallbacksIS1H_NS1P_13LinCombEltActINS1D_6thread4ReLuESI_fSI_fLNS_15FloatRoundStyleE2EEES1I_S1O_JEEENS4_5SM1004TMEM4LOAD26SM100_TMEM_LOAD_32dp32b16xENS4_13SM90_TMA_LOADENS11_INS12_ILi1ELi4ELi3EEES15_NSS_INS5_IJS16_S1K_EEENS5_IJS1K_SC_EEEEEEENS4_39AutoVectorizingCopyWithAssumedAlignmentILi128EEENS4_14SM90_TMA_STOREES26_S28_S28_EEEvvEEEEvNT_6ParamsE)
        /*0038*/ 	.word	0x00000000


	//----- nvinfo : EIATTR_MIN_STACK_SIZE
	.align		4
.L_27:
        /*003c*/ 	.byte	0x04, 0x12
        /*003e*/ 	.short	(.L_29 - .L_28)
	.align		4
.L_28:
        /*0040*/ 	.word	index@(_ZN7cutlass13device_kernelINS_4gemm6kernel13GemmUniversalIN4cute5tupleIJiiiiEEENS1_10collective13CollectiveMmaINS1_35MainloopSm100TmaUmmaWarpSpecializedILi13ELi2ELi4ENS5_IJNS4_1CILi2EEENSA_ILi1EEESC_EEEEENS5_IJNSA_ILi128EEESF_NSA_ILi64EEEEEENS_6half_tENS5_IJlSC_lEEESI_SJ_NS4_8TiledMMAINS4_8MMA_AtomIJNS4_26SM100_MMA_F16BF16_2x1SM_SSISI_SI_fLi128ELi128ELNS4_4UMMA5MajorE0ELSO_0ELNSN_7ScaleInE0ELSP_0EEEEEENS4_6LayoutINS5_IJSC_SC_SC_EEENS5_IJNSA_ILi0EEESU_SU_EEEEENS5_IJNS4_10UnderscoreESX_SX_EEEEENS4_18SM100_TMA_2SM_LOADENS4_14ComposedLayoutINS4_7SwizzleILi3ELi4ELi3EEENS4_18smem_ptr_flag_bitsILi16EEENSS_INS5_IJNSA_ILi8EEESG_EEENS5_IJSG_SC_EEEEEEEvNS4_8identityES10_S1A_vS1B_EENS_8epilogue10collective18CollectiveEpilogueINS1D_23Sm100TmaWarpSpecializedILi4ELi2ELi16ELb1ELb0EEEJNS5_IJSG_SF_SG_EEENS5_IJNSS_ISG_SC_EENSS_INS5_IJNSA_ILi16EEESB_EEENS5_IJSC_SG_EEEEEEEESI_SJ_SI_SJ_NS1D_6fusion15FusionCallbacksIS1H_NS1P_13LinCombEltActINS1D_6thread4ReLuESI_fSI_fLNS_15FloatRoundStyleE2EEES1I_S1O_JEEENS4_5SM1004TMEM4LOAD26SM100_TMEM_LOAD_32dp32b16xENS4_13SM90_TMA_LOADENS11_INS12_ILi1ELi4ELi3EEES15_NSS_INS5_IJS16_S1K_EEENS5_IJS1K_SC_EEEEEEENS4_39AutoVectorizingCopyWithAssumedAlignmentILi128EEENS4_14SM90_TMA_STOREES26_S28_S28_EEEvvEEEEvNT_6ParamsE)
        /*0044*/ 	.word	0x00000000
.L_29:


//--------------------- .nv.compat                --------------------------
	.section	.nv.compat,"",@"SHT_CUDA_COMPAT_INFO"
	.align	4
        /*0000*/ 	.byte	0x02, 0x09, 0x01, 0x00, 0x02, 0x02, 0x02, 0x00, 0x02, 0x05, 0x05, 0x00, 0x03, 0x07, 0x01, 0x01
        /*0010*/ 	.byte	0x02, 0x03, 0x01, 0x00, 0x02, 0x06, 0x01, 0x00, 0x04, 0x0b, 0x08, 0x00, 0x09, 0x00, 0x00, 0x00
        /*0020*/ 	.byte	0x00, 0x00, 0x00, 0x00


//--------------------- .nv.info._ZN7cutlass13device_kernelINS_4gemm6kernel13GemmUniversalIN4cute5tupleIJiiiiEEENS1_10collective13CollectiveMmaINS1_35MainloopSm100TmaUmmaWarpSpecializedILi13ELi2ELi4ENS5_IJNS4_1CILi2EEENSA_ILi1EEESC_EEEEENS5_IJNSA_ILi128EEESF_NSA_ILi64EEEEEENS_6half_tENS5_IJlSC_lEEESI_SJ_NS4_8TiledMMAINS4_8MMA_AtomIJNS4_26SM100_MMA_F16BF16_2x1SM_SSISI_SI_fLi128ELi128ELNS4_4UMMA5MajorE0ELSO_0ELNSN_7ScaleInE0ELSP_0EEEEEENS4_6LayoutINS5_IJSC_SC_SC_EEENS5_IJNSA_ILi0EEESU_SU_EEEEENS5_IJNS4_10UnderscoreESX_SX_EEEEENS4_18SM100_TMA_2SM_LOADENS4_14ComposedLayoutINS4_7SwizzleILi3ELi4ELi3EEENS4_18smem_ptr_flag_bitsILi16EEENSS_INS5_IJNSA_ILi8EEESG_EEENS5_IJSG_SC_EEEEEEEvNS4_8identityES10_S1A_vS1B_EENS_8epilogue10collective18CollectiveEpilogueINS1D_23Sm100TmaWarpSpecializedILi4ELi2ELi16ELb1ELb0EEEJNS5_IJSG_SF_SG_EEENS5_IJNSS_ISG_SC_EENSS_INS5_IJNSA_ILi16EEESB_EEENS5_IJSC_SG_EEEEEEEESI_SJ_SI_SJ_NS1D_6fusion15FusionCallbacksIS1H_NS1P_13LinCombEltActINS1D_6thread4ReLuESI_fSI_fLNS_15FloatRoundStyleE2EEES1I_S1O_JEEENS4_5SM1004TMEM4LOAD26SM100_TMEM_LOAD_32dp32b16xENS4_13SM90_TMA_LOADENS11_INS12_ILi1ELi4ELi3EEES15_NSS_INS5_IJS16_S1K_EEENS5_IJS1K_SC_EEEEEEENS4_39AutoVectorizingCopyWithAssumedAlignmentILi128EEENS4_14SM90_TMA_STOREES26_S28_S28_EEEvvEEEEvNT_6ParamsE --------------------------
	.section	.nv.info._ZN7cutlass13device_kernelINS_4gemm6kernel13GemmUniversalIN4cute5tupleIJiiiiEEENS1_10collective13CollectiveMmaINS1_35MainloopSm100TmaUmmaWarpSpecializedILi13ELi2ELi4ENS5_IJNS4_1CILi2EEENSA_ILi1EEESC_EEEEENS5_IJNSA_ILi128EEESF_NSA_ILi64EEEEEENS_6half_tENS5_IJlSC_lEEESI_SJ_NS4_8TiledMMAINS4_8MMA_AtomIJNS4_26SM100_MMA_F16BF16_2x1SM_SSISI_SI_fLi128ELi128ELNS4_4UMMA5MajorE0ELSO_0ELNSN_7ScaleInE0ELSP_0EEEEEENS4_6LayoutINS5_IJSC_SC_SC_EEENS5_IJNSA_ILi0EEESU_SU_EEEEENS5_IJNS4_10UnderscoreESX_SX_EEEEENS4_18SM100_TMA_2SM_LOADENS4_14ComposedLayoutINS4_7SwizzleILi3ELi4ELi3EEENS4_18smem_ptr_flag_bitsILi16EEENSS_INS5_IJNSA_ILi8EEESG_EEENS5_IJSG_SC_EEEEEEEvNS4_8identityES10_S1A_vS1B_EENS_8epilogue10collective18CollectiveEpilogueINS1D_23Sm100TmaWarpSpecializedILi4ELi2ELi16ELb1ELb0EEEJNS5_IJSG_SF_SG_EEENS5_IJNSS_ISG_SC_EENSS_INS5_IJNSA_ILi16EEESB_EEENS5_IJSC_SG_EEEEEEEESI_SJ_SI_SJ_NS1D_6fusion15FusionCallbacksIS1H_NS1P_13LinCombEltActINS1D_6thread4ReLuESI_fSI_fLNS_15FloatRoundStyleE2EEES1I_S1O_JEEENS4_5SM1004TMEM4LOAD26SM100_TMEM_LOAD_32dp32b16xENS4_13SM90_TMA_LOADENS11_INS12_ILi1ELi4ELi3EEES15_NSS_INS5_IJS16_S1K_EEENS5_IJS1K_SC_EEEEEEENS4_39AutoVectorizingCopyWithAssumedAlignmentILi128EEENS4_14SM90_TMA_STOREES26_S28_S28_EEEvvEEEEvNT_6ParamsE,"",@"SHT_CUDA_INFO"
	.sectionflags	@""
	.align	4


	//----- nvinfo : EIATTR_CUDA_API_VERSION
	.align		4
        /*0000*/ 	.byte	0x04, 0x37
        /*0002*/ 	.short	(.L_31 - .L_30)
.L_30:
        /*0004*/ 	.word	0x00000082


	//----- nvinfo : EIATTR_KPARAM_INFO
	.align		4
.L_31:
        /*0008*/ 	.byte	0x04, 0x17
        /*000a*/ 	.short	(.L_33 - .L_32)
.L_32:
        /*000c*/ 	.word	0x00000000
        /*0010*/ 	.short	0x0000
        /*0012*/ 	.short	0x0000
        /*0014*/ 	.byte	0x00, 0xf0, 0x01, 0x20


	//----- nvinfo : EIATTR_AT_ENTRY_FRAGMENTS
	.align		4
.L_33:
        /*0018*/ 	.byte	0x04, 0x4f
        /*001a*/ 	.short	(.L_35 - .L_34)


	//   ....[0]....
.L_34:
        /*001c*/ 	.word	0x00000007


	//----- nvinfo : EIATTR_RESERVED_SMEM_USED
	.align		4
.L_35:
        /*0020*/ 	.byte	0x01, 0x41
	.zero		2


	//----- nvinfo : EIATTR_SPARSE_MMA_MASK
	.align		4
        /*0024*/ 	.byte	0x03, 0x50
        /*0026*/ 	.short	0x0000


	//----- nvinfo : EIATTR_TCGEN05_2CTA_USED
	.align		4
        /*0028*/ 	.byte	0x01, 0x52
	.zero		2


	//----- nvinfo : EIATTR_MAXREG_COUNT
	.align		4
        /*002c*/ 	.byte	0x03, 0x1b
        /*002e*/ 	.short	0x00ff


	//----- nvinfo : EIATTR_NUM_BARRIERS
	.align		4
        /*0030*/ 	.byte	0x02, 0x4c
        /*0032*/ 	.byte	0x07
	.zero		1


	//----- nvinfo : EIATTR_EXTERNS
	.align		4
        /*0034*/ 	.byte	0x04, 0x0f
        /*0036*/ 	.short	(.L_37 - .L_36)


	//   ....[0]....
	.align		4
.L_36:
        /*0038*/ 	.word	index@(__assertfail)


	//----- nvinfo : EIATTR_MERCURY_ISA_VERSION
	.align		4
.L_37:
        /*003c*/ 	.byte	0x03, 0x5f
        /*003e*/ 	.short	0x0101


	//----- nvinfo : EIATTR_INT_WARP_WIDE_INSTR_OFFSETS
	.align		4
        /*0040*/ 	.byte	0x04, 0x31
        /*0042*/ 	.short	(.L_39 - .L_38)


	//   ....[0]....
.L_38:
        /*0044*/ 	.word	0x00000e30


	//   ....[1]....
        /*0048*/ 	.word	0x00000ed0


	//   ....[2]....
        /*004c*/ 	.word	0x000021f0


	//   ....[3]....
        /*0050*/ 	.word	0x000045e0


	//   ....[4]....
        /*0054*/ 	.word	0x00004600


	//   ....[5]....
        /*0058*/ 	.word	0x00004630


	//   ....[6]....
        /*005c*/ 	.word	0x00004f70


	//   ....[7]....
        /*0060*/ 	.word	0x00004f90


	//   ....[8]....
        /*0064*/ 	.word	0x00005080


	//   ....[9]....
        /*0068*/ 	.word	0x00005140


	//   ....[10]....
        /*006c*/ 	.word	0x00005160


	//   ....[11]....
        /*0070*/ 	.word	0x00005250


	//   ....[12]....
        /*0074*/ 	.word	0x00005320


	//   ....[13]....
        /*0078*/ 	.word	0x00005340


	//   ....[14]....
        /*007c*/ 	.word	0x00005470


	//   ....[15]....
        /*0080*/ 	.word	0x000055f0


	//   ....[16]....
        /*0084*/ 	.word	0x00005600


	//   ....[17]....
        /*0088*/ 	.word	0x00005790


	//----- nvinfo : EIATTR_COOP_GROUP_MASK_REGIDS
	.align		4
.L_39:
        /*008c*/ 	.byte	0x04, 0x29
        /*008e*/ 	.short	(.L_41 - .L_40)


	//   ....[0]....
.L_40:
        /*0090*/ 	.word	0xffffffff


	//   ....[1]....
        /*0094*/ 	.word	0xffffffff


	//   ....[2]....
        /*0098*/ 	.word	0xffffffff


	//   ....[3]....
        /*009c*/ 	.word	0xffffffff


	//   ....[4]....
        /*00a0*/ 	.word	0xffffffff


	//   ....[5]....
        /*00a4*/ 	.word	0xffffffff


	//   ....[6]....
        /*00a8*/ 	.word	0xffffffff


	//   ....[7]....
        /*00ac*/ 	.word	0xffffffff


	//   ....[8]....
        /*00b0*/ 	.word	0xffffffff


	//   ....[9]....
        /*00b4*/ 	.word	0xffffffff


	//   ....[10]....
        /*00b8*/ 	.word	0xffffffff


	//   ....[11]....
        /*00bc*/ 	.word	0xffffffff


	//   ....[12]....
        /*00c0*/ 	.word	0xffffffff


	//   ....[13]....
        /*00c4*/ 	.word	0xffffffff


	//----- nvinfo : EIATTR_COOP_GROUP_INSTR_OFFSETS
	.align		4
.L_41:
        /*00c8*/ 	.byte	0x04, 0x28
        /*00ca*/ 	.short	(.L_43 - .L_42)


	//   ....[0]....
.L_42:
        /*00cc*/ 	.word	0x000000c0


	//   ....[1]....
        /*00d0*/ 	.word	0x000004d0


	//   ....[2]....
        /*00d4*/ 	.word	0x000007a0


	//   ....[3]....
        /*00d8*/ 	.word	0x00000930


	//   ....[4]....
        /*00dc*/ 	.word	0x00000a20


	//   ....[5]....
        /*00e0*/ 	.word	0x00000b80


	//   ....[6]....
        /*00e4*/ 	.word	0x00000d10


	//   ....[7]....
        /*00e8*/ 	.word	0x00000f50


	//   ....[8]....
        /*00ec*/ 	.word	0x000020d0


	//   ....[9]....
        /*00f0*/ 	.word	0x000033c0


	//   ....[10]....
        /*00f4*/ 	.word	0x00003890


	//   ....[11]....
        /*00f8*/ 	.word	0x000038c0


	//   ....[12]....
        /*00fc*/ 	.word	0x000044e0


	//   ....[13]....
        /*0100*/ 	.word	0x000046f0


	//----- nvinfo : EIATTR_VRC_CTA_INIT_COUNT
	.align		4
.L_43:
        /*0104*/ 	.byte	0x02, 0x4a
        /*0106*/ 	.byte	0x80
	.zero		1


	//----- nvinfo : EIATTR_SYSCALL_OFFSETS
	.align		4
        /*0108*/ 	.byte	0x04, 0x46
        /*010a*/ 	.short	(.L_45 - .L_44)


	//   ....[0]....
.L_44:
        /*010c*/ 	.word	0x00006260


	//   ....[1]....
        /*0110*/ 	.word	0x00006350


	//   ....[2]....
        /*0114*/ 	.word	0x00006ae0


	//   ....[3]....
        /*0118*/ 	.word	0x00007400


	//   ....[4]....
        /*011c*/ 	.word	0x00007cc0


	//   ....[5]....
        /*0120*/ 	.word	0x00008580


	//----- nvinfo : EIATTR_MBARRIER_INSTR_OFFSETS
	.align		4
.L_45:
        /*0124*/ 	.byte	0x04, 0x39
        /*0126*/ 	.short	(.L_47 - .L_46)


	//   ....[0]....
.L_46:
        /*0128*/ 	.word	0x000005e0
        /*012c*/ 	.word	0x000000ff
        /*0130*/ 	.word	0x00000000
        /*0134*/ 	.short	0x0100
        /*0136*/ 	.byte	0x08
	.zero		1


	//   ....[1]....
        /*0138*/ 	.word	0x000005f0
        /*013c*/ 	.word	0x000000ff
        /*0140*/ 	.word	0x00000068
        /*0144*/ 	.short	0x0100
        /*0146*/ 	.byte	0x08
	.zero		1


	//   ....[2]....
        /*0148*/ 	.word	0x00000600
        /*014c*/ 	.word	0x000000ff
        /*0150*/ 	.word	0x00000008
        /*0154*/ 	.short	0x0100
        /*0156*/ 	.byte	0x08
	.zero		1


	//   ....[3]....
        /*0158*/ 	.word	0x00000610
        /*015c*/ 	.word	0x000000ff
        /*0160*/ 	.word	0x00000070
        /*0164*/ 	.short	0x0100
        /*0166*/ 	.byte	0x08
	.zero		1


	//   ....[4]....
        /*0168*/ 	.word	0x00000620
        /*016c*/ 	.word	0x000000ff
        /*0170*/ 	.word	0x00000010
        /*0174*/ 	.short	0x0100
        /*0176*/ 	.byte	0x08
	.zero		1


	//   ....[5]....
        /*0178*/ 	.word	0x00000630
        /*017c*/ 	.word	0x000000ff
        /*0180*/ 	.word	0x00000078
        /*0184*/ 	.short	0x0100
        /*0186*/ 	.byte	0x08
	.zero		1


	//   ....[6]....
        /*0188*/ 	.word	0x00000640
        /*018c*/ 	.word	0x000000ff
        /*0190*/ 	.word	0x00000018
        /*0194*/ 	.short	0x0100
        /*0196*/ 	.byte	0x08
	.zero		1


	//   ....[7]....
        /*0198*/ 	.word	0x00000650
        /*019c*/ 	.word	0x000000ff
        /*01a0*/ 	.word	0x00000080
        /*01a4*/ 	.short	0x0100
        /*01a6*/ 	.byte	0x08
	.zero		1


	//   ....[8]....
        /*01a8*/ 	.word	0x00000660
        /*01ac*/ 	.word	0x000000ff
        /*01b0*/ 	.word	0x00000020
        /*01b4*/ 	.short	0x0100
        /*01b6*/ 	.byte	0x08
	.zero		1


	//   ....[9]....
        /*01b8*/ 	.word	0x00000670
        /*01bc*/ 	.word	0x000000ff
        /*01c0*/ 	.word	0x00000088
        /*01c4*/ 	.short	0x0100
        /*01c6*/ 	.byte	0x08
	.zero		1


	//   ....[10]....
        /*01c8*/ 	.word	0x00000680
        /*01cc*/ 	.word	0x000000ff
        /*01d0*/ 	.word	0x00000028
        /*01d4*/ 	.short	0x0100
        /*01d6*/ 	.byte	0x08
	.zero		1


	//   ....[11]....
        /*01d8*/ 	.word	0x00000690
        /*01dc*/ 	.word	0x000000ff
        /*01e0*/ 	.word	0x00000090
        /*01e4*/ 	.short	0x0100
        /*01e6*/ 	.byte	0x08
	.zero		1


	//   ....[12]....
        /*01e8*/ 	.word	0x000006a0
        /*01ec*/ 	.word	0x000000ff
        /*01f0*/ 	.word	0x00000030
        /*01f4*/ 	.short	0x0100
        /*01f6*/ 	.byte	0x08
	.zero		1


	//   ....[13]....
        /*01f8*/ 	.word	0x000006b0
        /*01fc*/ 	.word	0x000000ff
        /*0200*/ 	.word	0x00000098
        /*0204*/ 	.short	0x0100
        /*0206*/ 	.byte	0x08
	.zero		1


	//   ....[14]....
        /*0208*/ 	.word	0x000006c0
        /*020c*/ 	.word	0x000000ff
        /*0210*/ 	.word	0x00000038
        /*0214*/ 	.short	0x0100
        /*0216*/ 	.byte	0x08
	.zero		1


	//   ....[15]....
        /*0218*/ 	.word	0x000006d0
        /*021c*/ 	.word	0x000000ff
        /*0220*/ 	.word	0x000000a0
        /*0224*/ 	.short	0x0100
        /*0226*/ 	.byte	0x08
	.zero		1


	//   ....[16]....
        /*0228*/ 	.word	0x000006e0
        /*022c*/ 	.word	0x000000ff
        /*0230*/ 	.word	0x00000040
        /*0234*/ 	.short	0x0100
        /*0236*/ 	.byte	0x08
	.zero		1


	//   ....[17]....
        /*0238*/ 	.word	0x000006f0
        /*023c*/ 	.word	0x000000ff
        /*0240*/ 	.word	0x000000a8
        /*0244*/ 	.short	0x0100
        /*0246*/ 	.byte	0x08
	.zero		1


	//   ....[18]....
        /*0248*/ 	.word	0x00000700
        /*024c*/ 	.word	0x000000ff
        /*0250*/ 	.word	0x00000048
        /*0254*/ 	.short	0x0100
        /*0256*/ 	.byte	0x08
	.zero		1


	//   ....[19]....
        /*0258*/ 	.word	0x00000710
        /*025c*/ 	.word	0x000000ff
        /*0260*/ 	.word	0x000000b0
        /*0264*/ 	.short	0x0100
        /*0266*/ 	.byte	0x08
	.zero		1


	//   ....[20]....
        /*0268*/ 	.word	0x00000720
        /*026c*/ 	.word	0x000000ff
        /*0270*/ 	.word	0x00000050
        /*0274*/ 	.short	0x0100
        /*0276*/ 	.byte	0x08
	.zero		1


	//   ....[21]....
        /*0278*/ 	.word	0x00000730
        /*027c*/ 	.word	0x000000ff
        /*0280*/ 	.word	0x000000b8
        /*0284*/ 	.short	0x0100
        /*0286*/ 	.byte	0x08
	.zero		1


	//   ....[22]....
        /*0288*/ 	.word	0x00000740
        /*028c*/ 	.word	0x000000ff
        /*0290*/ 	.word	0x00000058
        /*0294*/ 	.short	0x0100
        /*0296*/ 	.byte	0x08
	.zero		1


	//   ....[23]....
        /*0298*/ 	.word	0x00000750
        /*029c*/ 	.word	0x000000ff
        /*02a0*/ 	.word	0x000000c0
        /*02a4*/ 	.short	0x0100
        /*02a6*/ 	.byte	0x08
	.zero		1


	//   ....[24]....
        /*02a8*/ 	.word	0x00000760
        /*02ac*/ 	.word	0x000000ff
        /*02b0*/ 	.word	0x00000060
        /*02b4*/ 	.short	0x0100
        /*02b6*/ 	.byte	0x08
	.zero		1


	//   ....[25]....
        /*02b8*/ 	.word	0x00000770
        /*02bc*/ 	.word	0x000000ff
        /*02c0*/ 	.word	0x000000c8
        /*02c4*/ 	.short	0x0100
        /*02c6*/ 	.byte	0x08
	.zero		1


	//   ....[26]....
        /*02c8*/ 	.word	0x000008a0
        /*02cc*/ 	.word	0x000000ff
        /*02d0*/ 	.word	0x000000d0
        /*02d4*/ 	.short	0x0100
        /*02d6*/ 	.byte	0x09
	.zero		1


	//   ....[27]....
        /*02d8*/ 	.word	0x000008b0
        /*02dc*/ 	.word	0x000000ff
        /*02e0*/ 	.word	0x000000f0
        /*02e4*/ 	.short	0x0100
        /*02e6*/ 	.byte	0x09
	.zero		1


	//   ....[28]....
        /*02e8*/ 	.word	0x000008c0
        /*02ec*/ 	.word	0x000000ff
        /*02f0*/ 	.word	0x000000d8
        /*02f4*/ 	.short	0x0100
        /*02f6*/ 	.byte	0x09
	.zero		1


	//   ....[29]....
        /*02f8*/ 	.word	0x000008d0
        /*02fc*/ 	.word	0x000000ff
        /*0300*/ 	.word	0x000000f8
        /*0304*/ 	.short	0x0100
        /*0306*/ 	.byte	0x09
	.zero		1


	//   ....[30]....
        /*0308*/ 	.word	0x000008e0
        /*030c*/ 	.word	0x000000ff
        /*0310*/ 	.word	0x000000e0
        /*0314*/ 	.short	0x0100
        /*0316*/ 	.byte	0x09
	.zero		1


	//   ....[31]....
        /*0318*/ 	.word	0x000008f0
        /*031c*/ 	.word	0x000000ff
        /*0320*/ 	.word	0x00000100
        /*0324*/ 	.short	0x0100
        /*0326*/ 	.byte	0x09
	.zero		1


	//   ....[32]....
        /*0328*/ 	.word	0x00000900
        /*032c*/ 	.word	0x000000ff
        /*0330*/ 	.word	0x000000e8
        /*0334*/ 	.short	0x0100
        /*0336*/ 	.byte	0x09
	.zero		1


	//   ....[33]....
        /*0338*/ 	.word	0x00000910
        /*033c*/ 	.word	0x000000ff
        /*0340*/ 	.word	0x00000108
        /*0344*/ 	.short	0x0100
        /*0346*/ 	.byte	0x09
	.zero		1


	//   ....[34]....
        /*0348*/ 	.word	0x000009f0
        /*034c*/ 	.word	0x000000ff
        /*0350*/ 	.word	0x00000110
        /*0354*/ 	.short	0x0100
        /*0356*/ 	.byte	0x08
	.zero		1


	//   ....[35]....
        /*0358*/ 	.word	0x00000a00
        /*035c*/ 	.word	0x000000ff
        /*0360*/ 	.word	0x00000118
        /*0364*/ 	.short	0x0100
        /*0366*/ 	.byte	0x08
	.zero		1


	//   ....[36]....
        /*0368*/ 	.word	0x00000b30
        /*036c*/ 	.word	0x000000ff
        /*0370*/ 	.word	0x00000120
        /*0374*/ 	.short	0x0100
        /*0376*/ 	.byte	0x08
	.zero		1


	//   ....[37]....
        /*0378*/ 	.word	0x00000b40
        /*037c*/ 	.word	0x000000ff
        /*0380*/ 	.word	0x00000130
        /*0384*/ 	.short	0x0100
        /*0386*/ 	.byte	0x08
	.zero		1


	//   ....[38]....
        /*0388*/ 	.word	0x00000b50
        /*038c*/ 	.word	0x000000ff
        /*0390*/ 	.word	0x00000128
        /*0394*/ 	.short	0x0100
        /*0396*/ 	.byte	0x08
	.zero		1


	//   ....[39]....
        /*0398*/ 	.word	0x00000b60
        /*039c*/ 	.word	0x000000ff
        /*03a0*/ 	.word	0x00000138
        /*03a4*/ 	.short	0x0100
        /*03a6*/ 	.byte	0x08
	.zero		1


	//   ....[40]....
        /*03a8*/ 	.word	0x00000c80
        /*03ac*/ 	.word	0x000000ff
        /*03b0*/ 	.word	0x00000140
        /*03b4*/ 	.short	0x0100
        /*03b6*/ 	.byte	0x09
	.zero		1


	//   ....[41]....
        /*03b8*/ 	.word	0x00000c90
        /*03bc*/ 	.word	0x000000ff
        /*03c0*/ 	.word	0x00000160
        /*03c4*/ 	.short	0x0100
        /*03c6*/ 	.byte	0x09
	.zero		1


	//   ....[42]....
        /*03c8*/ 	.word	0x00000ca0
        /*03cc*/ 	.word	0x000000ff
        /*03d0*/ 	.word	0x00000148
        /*03d4*/ 	.short	0x0100
        /*03d6*/ 	.byte	0x09
	.zero		1


	//   ....[43]....
        /*03d8*/ 	.word	0x00000cb0
        /*03dc*/ 	.word	0x000000ff
        /*03e0*/ 	.word	0x00000168
        /*03e4*/ 	.short	0x0100
        /*03e6*/ 	.byte	0x09
	.zero		1


	//   ....[44]....
        /*03e8*/ 	.word	0x00000cc0
        /*03ec*/ 	.word	0x000000ff
        /*03f0*/ 	.word	0x00000150
        /*03f4*/ 	.short	0x0100
        /*03f6*/ 	.byte	0x09
	.zero		1


	//   ....[45]....
        /*03f8*/ 	.word	0x00000cd0
        /*03fc*/ 	.word	0x000000ff
        /*0400*/ 	.word	0x00000170
        /*0404*/ 	.short	0x0100
        /*0406*/ 	.byte	0x09
	.zero		1


	//   ....[46]....
        /*0408*/ 	.word	0x00000ce0
        /*040c*/ 	.word	0x000000ff
        /*0410*/ 	.word	0x00000158
        /*0414*/ 	.short	0x0100
        /*0416*/ 	.byte	0x09
	.zero		1


	//   ....[47]....
        /*0418*/ 	.word	0x00000cf0
        /*041c*/ 	.word	0x000000ff
        /*0420*/ 	.word	0x00000178
        /*0424*/ 	.short	0x0100
        /*0426*/ 	.byte	0x09
	.zero		1


	//   ....[48]....
        /*0428*/ 	.word	0x00000de0
        /*042c*/ 	.word	0x000000ff
        /*0430*/ 	.word	0x00000180
        /*0434*/ 	.short	0x0100
        /*0436*/ 	.byte	0x08
	.zero		1


	//   ....[49]....
        /*0438*/ 	.word	0x00000df0
        /*043c*/ 	.word	0x000000ff
        /*0440*/ 	.word	0x00000190
        /*0444*/ 	.short	0x0100
        /*0446*/ 	.byte	0x08
	.zero		1


	//   ....[50]....
        /*0448*/ 	.word	0x00000e00
        /*044c*/ 	.word	0x000000ff
        /*0450*/ 	.word	0x00000188
        /*0454*/ 	.short	0x0100
        /*0456*/ 	.byte	0x08
	.zero		1


	//   ....[51]....
        /*0458*/ 	.word	0x00000e10
        /*045c*/ 	.word	0x000000ff
        /*0460*/ 	.word	0x00000198
        /*0464*/ 	.short	0x0100
        /*0466*/ 	.byte	0x08
	.zero		1


	//   ....[52]....
        /*0468*/ 	.word	0x00000f00
        /*046c*/ 	.word	0x000000ff
        /*0470*/ 	.word	0x000001a0
        /*0474*/ 	.short	0x0100
        /*0476*/ 	.byte	0x07
	.zero		1


	//   ....[53]....
        /*0478*/ 	.word	0x000018f0
        /*047c*/ 	.word	0x00000003
        /*0480*/ 	.word	0x00000190
        /*0484*/ 	.short	0x010a
        /*0486*/ 	.byte	0xff
	.zero		1


	//   ....[54]....
        /*0488*/ 	.word	0x00001920
        /*048c*/ 	.word	0x00000003
        /*0490*/ 	.word	0x00000180
        /*0494*/ 	.short	0x0101
        /*0496*/ 	.byte	0xff
	.zero		1


	//   ....[55]....
        /*0498*/ 	.word	0x00001a20
        /*049c*/ 	.word	0x000000ff
        /*04a0*/ 	.word	0x00000068
        /*04a4*/ 	.short	0x010a
        /*04a6*/ 	.byte	0x08
	.zero		1


	//   ....[56]....
        /*04a8*/ 	.word	0x00001ae0
        /*04ac*/ 	.word	0x000000ff
        /*04b0*/ 	.word	0x00000068
        /*04b4*/ 	.short	0x010a
        /*04b6*/ 	.byte	0x21
	.zero		1


	//   ....[57]....
        /*04b8*/ 	.word	0x00001ca0
        /*04bc*/ 	.word	0x000000ff
        /*04c0*/ 	.word	0x00000068
        /*04c4*/ 	.short	0x010a
        /*04c6*/ 	.byte	0x08
	.zero		1


	//   ....[58]....
        /*04c8*/ 	.word	0x00001da0
        /*04cc*/ 	.word	0x000000ff
        /*04d0*/ 	.word	0x00000118
        /*04d4*/ 	.short	0x0101
        /*04d6*/ 	.byte	0x06
	.zero		1


	//   ....[59]....
        /*04d8*/ 	.word	0x00001db0
        /*04dc*/ 	.word	0x000000ff
        /*04e0*/ 	.word	0x00000068
        /*04e4*/ 	.short	0x010a
        /*04e6*/ 	.byte	0x08
	.zero		1


	//   ....[60]....
        /*04e8*/ 	.word	0x00001e30
        /*04ec*/ 	.word	0x000000ff
        /*04f0*/ 	.word	0x00000068
        /*04f4*/ 	.short	0x010a
        /*04f6*/ 	.byte	0x11
	.zero		1


	//   ....[61]....
        /*04f8*/ 	.word	0x00001fc0
        /*04fc*/ 	.word	0x000000ff
        /*0500*/ 	.word	0x00000068
        /*0504*/ 	.short	0x010a
        /*0506*/ 	.byte	0x08
	.zero		1


	//   ....[62]....
        /*0508*/ 	.word	0x00002100
        /*050c*/ 	.word	0x00000002
        /*0510*/ 	.word	0x00000120
        /*0514*/ 	.short	0x010a
        /*0516*/ 	.byte	0xff
	.zero		1


	//   ....[63]....
        /*0518*/ 	.word	0x000021c0
        /*051c*/ 	.word	0x00000002
        /*0520*/ 	.word	0x00000000
        /*0524*/ 	.short	0x0101
        /*0526*/ 	.byte	0xff
	.zero		1


	//   ....[64]....
        /*0528*/ 	.word	0x00002720
        /*052c*/ 	.word	0x000000ff
        /*0530*/ 	.word	0x00000000
        /*0534*/ 	.short	0x010a
        /*0536*/ 	.byte	0x04
	.zero		1


	//   ....[65]....
        /*0538*/ 	.word	0x000027b0
        /*053c*/ 	.word	0x000000ff
        /*0540*/ 	.word	0x00000000
        /*0544*/ 	.short	0x010a
        /*0546*/ 	.byte	0x04
	.zero		1


	//   ....[66]....
        /*0548*/ 	.word	0x00002840
        /*054c*/ 	.word	0x000000ff
        /*0550*/ 	.word	0x00000000
        /*0554*/ 	.short	0x010a
        /*0556*/ 	.byte	0x04
	.zero		1


	//   ....[67]....
        /*0558*/ 	.word	0x000028d0
        /*055c*/ 	.word	0x000000ff
        /*0560*/ 	.word	0x00000000
        /*0564*/ 	.short	0x010a
        /*0566*/ 	.byte	0x04
	.zero		1


	//   ....[68]....
        /*0568*/ 	.word	0x00002960
        /*056c*/ 	.word	0x000000ff
        /*0570*/ 	.word	0x00000000
        /*0574*/ 	.short	0x010a
        /*0576*/ 	.byte	0x04
	.zero		1


	//   ....[69]....
        /*0578*/ 	.word	0x000029f0
        /*057c*/ 	.word	0x000000ff
        /*0580*/ 	.word	0x00000000
        /*0584*/ 	.short	0x010a
        /*0586*/ 	.byte	0x04
	.zero		1


	//   ....[70]....
        /*0588*/ 	.word	0x00002a80
        /*058c*/ 	.word	0x000000ff
        /*0590*/ 	.word	0x00000000
        /*0594*/ 	.short	0x010a
        /*0596*/ 	.byte	0x04
	.zero		1


	//   ....[71]....
        /*0598*/ 	.word	0x00002b10
        /*059c*/ 	.word	0x000000ff
        /*05a0*/ 	.word	0x00000000
        /*05a4*/ 	.short	0x010a
        /*05a6*/ 	.byte	0x04
	.zero		1


	//   ....[72]....
        /*05a8*/ 	.word	0x00002ba0
        /*05ac*/ 	.word	0x000000ff
        /*05b0*/ 	.word	0x00000000
        /*05b4*/ 	.short	0x010a
        /*05b6*/ 	.byte	0x04
	.zero		1


	//   ....[73]....
        /*05b8*/ 	.word	0x00002c30
        /*05bc*/ 	.word	0x000000ff
        /*05c0*/ 	.word	0x00000000
        /*05c4*/ 	.short	0x010a
        /*05c6*/ 	.byte	0x04
	.zero		1


	//   ....[74]....
        /*05c8*/ 	.word	0x00002cc0
        /*05cc*/ 	.word	0x000000ff
        /*05d0*/ 	.word	0x00000000
        /*05d4*/ 	.short	0x010a
        /*05d6*/ 	.byte	0x04
	.zero		1


	//   ....[75]....
        /*05d8*/ 	.word	0x00002d50
        /*05dc*/ 	.word	0x000000ff
        /*05e0*/ 	.word	0x00000000
        /*05e4*/ 	.short	0x010a
        /*05e6*/ 	.byte	0x04
	.zero		1


	//   ....[76]....
        /*05e8*/ 	.word	0x00002df0
        /*05ec*/ 	.word	0x00000000
        /*05f0*/ 	.word	0x00000000
        /*05f4*/ 	.short	0x010a
        /*05f6*/ 	.byte	0xff
	.zero		1


	//   ....[77]....
        /*05f8*/ 	.word	0x00002f20
        /*05fc*/ 	.word	0x00000000
        /*0600*/ 	.word	0x00000180
        /*0604*/ 	.short	0x010a
        /*0606*/ 	.byte	0xff
	.zero		1


	//   ....[78]....
        /*0608*/ 	.word	0x00002f90
        /*060c*/ 	.word	0x00000004
        /*0610*/ 	.word	0x00000000
        /*0614*/ 	.short	0x0101
        /*0616*/ 	.byte	0xff
	.zero		1


	//   ....[79]....
        /*0618*/ 	.word	0x00002fb0
        /*061c*/ 	.word	0x000000ff
        /*0620*/ 	.word	0x00000130
        /*0624*/ 	.short	0x010a
        /*0626*/ 	.byte	0x05
	.zero		1


	//   ....[80]....
        /*0628*/ 	.word	0x000030d0
        /*062c*/ 	.word	0x00000000
        /*0630*/ 	.word	0x00000120
        /*0634*/ 	.short	0x010a
        /*0636*/ 	.byte	0xff
	.zero		1


	//   ....[81]....
        /*0638*/ 	.word	0x000031d0
        /*063c*/ 	.word	0x00000000
        /*0640*/ 	.word	0x00000000
        /*0644*/ 	.short	0x0101
        /*0646*/ 	.byte	0xff
	.zero		1


	//   ....[82]....
        /*0648*/ 	.word	0x00003260
        /*064c*/ 	.word	0x000000ff
        /*0650*/ 	.word	0x00000130
        /*0654*/ 	.short	0x0106
        /*0656*/ 	.byte	0x05
	.zero		1


	//   ....[83]....
        /*0658*/ 	.word	0x00003280
        /*065c*/ 	.word	0x000000ff
        /*0660*/ 	.word	0x00000130
        /*0664*/ 	.short	0x010a
        /*0666*/ 	.byte	0x05
	.zero		1


	//   ....[84]....
        /*0668*/ 	.word	0x00003310
        /*066c*/ 	.word	0x000000ff
        /*0670*/ 	.word	0x00000130
        /*0674*/ 	.short	0x0106
        /*0676*/ 	.byte	0x04
	.zero		1


	//   ....[85]....
        /*0678*/ 	.word	0x00003350
        /*067c*/ 	.word	0x00000000
        /*0680*/ 	.word	0x00000130
        /*0684*/ 	.short	0x010a
        /*0686*/ 	.byte	0xff
	.zero		1


	//   ....[86]....
        /*0688*/ 	.word	0x00003590
        /*068c*/ 	.word	0x000000ff
        /*0690*/ 	.word	0x00000008
        /*0694*/ 	.short	0x010a
        /*0696*/ 	.byte	0x06
	.zero		1


	//   ....[87]....
        /*0698*/ 	.word	0x000035b0
        /*069c*/ 	.word	0x000000ff
        /*06a0*/ 	.word	0x00000008
        /*06a4*/ 	.short	0x010a
        /*06a6*/ 	.byte	0x06
	.zero		1


	//   ....[88]....
        /*06a8*/ 	.word	0x00003740
        /*06ac*/ 	.word	0x000000ff
        /*06b0*/ 	.word	0x00000008
        /*06b4*/ 	.short	0x010a
        /*06b6*/ 	.byte	0x06
	.zero		1


	//   ....[89]....
        /*06b8*/ 	.word	0x00003760
        /*06bc*/ 	.word	0x000000ff
        /*06c0*/ 	.word	0x00000008
        /*06c4*/ 	.short	0x010a
        /*06c6*/ 	.byte	0x06
	.zero		1


	//   ....[90]....
        /*06c8*/ 	.word	0x00003820
        /*06cc*/ 	.word	0x000000ff
        /*06d0*/ 	.word	0x00000000
        /*06d4*/ 	.short	0x0101
        /*06d6*/ 	.byte	0x07
	.zero		1


	//   ....[91]....
        /*06d8*/ 	.word	0x00003b60
        /*06dc*/ 	.word	0x00000000
        /*06e0*/ 	.word	0x00000120
        /*06e4*/ 	.short	0x010a
        /*06e6*/ 	.byte	0xff
	.zero		1


	//   ....[92]....
        /*06e8*/ 	.word	0x00003c20
        /*06ec*/ 	.word	0x00000000
        /*06f0*/ 	.word	0x00000000
        /*06f4*/ 	.short	0x0101
        /*06f6*/ 	.byte	0xff
	.zero		1


	//   ....[93]....
        /*06f8*/ 	.word	0x00003ce0
        /*06fc*/ 	.word	0x000000ff
        /*0700*/ 	.word	0x00000000
        /*0704*/ 	.short	0x010a
        /*0706*/ 	.byte	0x08
	.zero		1


	//   ....[94]....
        /*0708*/ 	.word	0x00003cf0
        /*070c*/ 	.word	0x000000ff
        /*0710*/ 	.word	0x00000160
        /*0714*/ 	.short	0x010a
        /*0716*/ 	.byte	0x09
	.zero		1


	//   ....[95]....
        /*0718*/ 	.word	0x00003da0
        /*071c*/ 	.word	0x000000ff
        /*0720*/ 	.word	0x00000000
        /*0724*/ 	.short	0x010a
        /*0726*/ 	.byte	0x08
	.zero		1


	//   ....[96]....
        /*0728*/ 	.word	0x00003ed0
        /*072c*/ 	.word	0x000000ff
        /*0730*/ 	.word	0x00000000
        /*0734*/ 	.short	0x010a
        /*0736*/ 	.byte	0x1e
	.zero		1


	//   ....[97]....
        /*0738*/ 	.word	0x000041d0
        /*073c*/ 	.word	0x000000ff
        /*0740*/ 	.word	0x00000000
        /*0744*/ 	.short	0x010a
        /*0746*/ 	.byte	0x08
	.zero		1


	//   ....[98]....
        /*0748*/ 	.word	0x00004260
        /*074c*/ 	.word	0x000000ff
        /*0750*/ 	.word	0x00000000
        /*0754*/ 	.short	0x010a
        /*0756*/ 	.byte	0x08
	.zero		1


	//   ....[99]....
        /*0758*/ 	.word	0x000042f0
        /*075c*/ 	.word	0x000000ff
        /*0760*/ 	.word	0x00000000
        /*0764*/ 	.short	0x010a
        /*0766*/ 	.byte	0x08
	.zero		1


	//   ....[100]....
        /*0768*/ 	.word	0x00004390
        /*076c*/ 	.word	0x00000000
        /*0770*/ 	.word	0x00000000
        /*0774*/ 	.short	0x010a
        /*0776*/ 	.byte	0xff
	.zero		1


	//   ....[101]....
        /*0778*/ 	.word	0x000043d0
        /*077c*/ 	.word	0x00000000
        /*0780*/ 	.word	0x00000000
        /*0784*/ 	.short	0x010a
        /*0786*/ 	.byte	0xff
	.zero		1


	//   ....[102]....
        /*0788*/ 	.word	0x00004440
        /*078c*/ 	.word	0x000000ff
        /*0790*/ 	.word	0x00000000
        /*0794*/ 	.short	0x0101
        /*0796*/ 	.byte	0x05
	.zero		1


	//   ....[103]....
        /*0798*/ 	.word	0x00004480
        /*079c*/ 	.word	0x000000ff
        /*07a0*/ 	.word	0x000001a0
        /*07a4*/ 	.short	0x010a
        /*07a6*/ 	.byte	0x07
	.zero		1


	//   ....[104]....
        /*07a8*/ 	.word	0x000044d0
        /*07ac*/ 	.word	0x000000ff
        /*07b0*/ 	.word	0x00000000
        /*07b4*/ 	.short	0x0101
        /*07b6*/ 	.byte	0x05
	.zero		1


	//   ....[105]....
        /*07b8*/ 	.word	0x00004920
        /*07bc*/ 	.word	0x00000000
        /*07c0*/ 	.word	0x00000120
        /*07c4*/ 	.short	0x010a
        /*07c6*/ 	.byte	0xff
	.zero		1


	//   ....[106]....
        /*07c8*/ 	.word	0x000049e0
        /*07cc*/ 	.word	0x00000000
        /*07d0*/ 	.word	0x00000000
        /*07d4*/ 	.short	0x0101
        /*07d6*/ 	.byte	0xff
	.zero		1


	//   ....[107]....
        /*07d8*/ 	.word	0x00004d00
        /*07dc*/ 	.word	0x000000ff
        /*07e0*/ 	.word	0x00000118
        /*07e4*/ 	.short	0x010a
        /*07e6*/ 	.byte	0x07
	.zero		1


	//   ....[108]....
        /*07e8*/ 	.word	0x00004ef0
        /*07ec*/ 	.word	0x000000ff
        /*07f0*/ 	.word	0x000000f0
        /*07f4*/ 	.short	0x010a
        /*07f6*/ 	.byte	0x07
	.zero		1


	//   ....[109]....
        /*07f8*/ 	.word	0x000050e0
        /*07fc*/ 	.word	0x000000ff
        /*0800*/ 	.word	0x000000d0
        /*0804*/ 	.short	0x010b
        /*0806*/ 	.byte	0x07
	.zero		1


	//   ....[110]....
        /*0808*/ 	.word	0x000050f0
        /*080c*/ 	.word	0x000000ff
        /*0810*/ 	.word	0x00000000
        /*0814*/ 	.short	0x0101
        /*0816*/ 	.byte	0x0e
	.zero		1


	//   ....[111]....
        /*0818*/ 	.word	0x00005110
        /*081c*/ 	.word	0x000000ff
        /*0820*/ 	.word	0x000000f8
        /*0824*/ 	.short	0x010a
        /*0826*/ 	.byte	0x07
	.zero		1


	//   ....[112]....
        /*0828*/ 	.word	0x000052c0
        /*082c*/ 	.word	0x000000ff
        /*0830*/ 	.word	0x000000d8
        /*0834*/ 	.short	0x010b
        /*0836*/ 	.byte	0x07
	.zero		1


	//   ....[113]....
        /*0838*/ 	.word	0x000052d0
        /*083c*/ 	.word	0x000000ff
        /*0840*/ 	.word	0x00000000
        /*0844*/ 	.short	0x0101
        /*0846*/ 	.byte	0x0e
	.zero		1


	//   ....[114]....
        /*0848*/ 	.word	0x000052e0
        /*084c*/ 	.word	0x000000ff
        /*0850*/ 	.word	0x00000100
        /*0854*/ 	.short	0x010a
        /*0856*/ 	.byte	0x07
	.zero		1


	//   ....[115]....
        /*0858*/ 	.word	0x00005510
        /*085c*/ 	.word	0x000000ff
        /*0860*/ 	.word	0x000000e0
        /*0864*/ 	.short	0x010b
        /*0866*/ 	.byte	0x07
	.zero		1


	//   ....[116]....
        /*0868*/ 	.word	0x00005580
        /*086c*/ 	.word	0x000000ff
        /*0870*/ 	.word	0x00000000
        /*0874*/ 	.short	0x0101
        /*0876*/ 	.byte	0x0e
	.zero		1


	//   ....[117]....
        /*0878*/ 	.word	0x000055c0
        /*087c*/ 	.word	0x000000ff
        /*0880*/ 	.word	0x00000108
        /*0884*/ 	.short	0x010a
        /*0886*/ 	.byte	0x07
	.zero		1


	//   ....[118]....
        /*0888*/ 	.word	0x000057f0
        /*088c*/ 	.word	0x000000ff
        /*0890*/ 	.word	0x000000e8
        /*0894*/ 	.short	0x010b
        /*0896*/ 	.byte	0x07
	.zero		1


	//   ....[119]....
        /*0898*/ 	.word	0x00005810
        /*089c*/ 	.word	0x000000ff
        /*08a0*/ 	.word	0x00000000
        /*08a4*/ 	.short	0x0101
        /*08a6*/ 	.byte	0x0d
	.zero		1


	//   ....[120]....
        /*08a8*/ 	.word	0x00005840
        /*08ac*/ 	.word	0x000000ff
        /*08b0*/ 	.word	0x000000f0
        /*08b4*/ 	.short	0x010a
        /*08b6*/ 	.byte	0x07
	.zero		1


	//   ....[121]....
        /*08b8*/ 	.word	0x00005860
        /*08bc*/ 	.word	0x000000ff
        /*08c0*/ 	.word	0x000000f8
        /*08c4*/ 	.short	0x010a
        /*08c6*/ 	.byte	0x07
	.zero		1


	//   ....[122]....
        /*08c8*/ 	.word	0x00005880
        /*08cc*/ 	.word	0x000000ff
        /*08d0*/ 	.word	0x00000100
        /*08d4*/ 	.short	0x010a
        /*08d6*/ 	.byte	0x07
	.zero		1


	//   ....[123]....
        /*08d8*/ 	.word	0x000058c0
        /*08dc*/ 	.word	0x00000000
        /*08e0*/ 	.word	0x00000108
        /*08e4*/ 	.short	0x010a
        /*08e6*/ 	.byte	0xff
	.zero		1


	//   ....[124]....
        /*08e8*/ 	.word	0x00005c20
        /*08ec*/ 	.word	0x00000000
        /*08f0*/ 	.word	0x00000120
        /*08f4*/ 	.short	0x010a
        /*08f6*/ 	.byte	0xff
	.zero		1


	//   ....[125]....
        /*08f8*/ 	.word	0x00005d30
        /*08fc*/ 	.word	0x00000000
        /*0900*/ 	.word	0x00000000
        /*0904*/ 	.short	0x0101
        /*0906*/ 	.byte	0xff
	.zero		1


	//   ....[126]....
        /*0908*/ 	.word	0x000066a0
        /*090c*/ 	.word	0x000000ff
        /*0910*/ 	.word	0x000000d0
        /*0914*/ 	.short	0x010a
        /*0916*/ 	.byte	0x2c
	.zero		1


	//   ....[127]....
        /*0918*/ 	.word	0x00006780
        /*091c*/ 	.word	0x0000004e
        /*0920*/ 	.word	0x00000140
        /*0924*/ 	.short	0x010a
        /*0926*/ 	.byte	0xff
	.zero		1


	//   ....[128]....
        /*0928*/ 	.word	0x000068f0
        /*092c*/ 	.word	0x000000ff
        /*0930*/ 	.word	0x000000d0
        /*0934*/ 	.short	0x010a
        /*0936*/ 	.byte	0x2c
	.zero		1


	//   ....[129]....
        /*0938*/ 	.word	0x000069c0
        /*093c*/ 	.word	0x0000004e
        /*0940*/ 	.word	0x00000140
        /*0944*/ 	.short	0x010a
        /*0946*/ 	.byte	0xff
	.zero		1


	//   ....[130]....
        /*0948*/ 	.word	0x00007170
        /*094c*/ 	.word	0x00000000
        /*0950*/ 	.word	0x00000000
        /*0954*/ 	.short	0x0101
        /*0956*/ 	.byte	0xff
	.zero		1


	//   ....[131]....
        /*0958*/ 	.word	0x00007180
        /*095c*/ 	.word	0x00000003
        /*0960*/ 	.word	0x000000d0
        /*0964*/ 	.short	0x010a
        /*0966*/ 	.byte	0xff
	.zero		1


	//   ....[132]....
        /*0968*/ 	.word	0x00007240
        /*096c*/ 	.word	0x00000003
        /*0970*/ 	.word	0x000000d0
        /*0974*/ 	.short	0x010a
        /*0976*/ 	.byte	0xff
	.zero		1


	//   ....[133]....
        /*0978*/ 	.word	0x00007a30
        /*097c*/ 	.word	0x00000056
        /*0980*/ 	.word	0x00000000
        /*0984*/ 	.short	0x0101
        /*0986*/ 	.byte	0xff
	.zero		1


	//   ....[134]....
        /*0988*/ 	.word	0x00007a50
        /*098c*/ 	.word	0x00000057
        /*0990*/ 	.word	0x000000d0
        /*0994*/ 	.short	0x010a
        /*0996*/ 	.byte	0xff
	.zero		1


	//   ....[135]....
        /*0998*/ 	.word	0x00007b00
        /*099c*/ 	.word	0x00000057
        /*09a0*/ 	.word	0x000000d0
        /*09a4*/ 	.short	0x010a
        /*09a6*/ 	.byte	0xff
	.zero		1


	//   ....[136]....
        /*09a8*/ 	.word	0x000082f0
        /*09ac*/ 	.word	0x00000056
        /*09b0*/ 	.word	0x00000000
        /*09b4*/ 	.short	0x0101
        /*09b6*/ 	.byte	0xff
	.zero		1


	//   ....[137]....
        /*09b8*/ 	.word	0x00008310
        /*09bc*/ 	.word	0x0000005c
        /*09c0*/ 	.word	0x000000d0
        /*09c4*/ 	.short	0x010a
        /*09c6*/ 	.byte	0xff
	.zero		1


	//   ....[138]....
        /*09c8*/ 	.word	0x000083c0
        /*09cc*/ 	.word	0x0000005c
        /*09d0*/ 	.word	0x000000d0
        /*09d4*/ 	.short	0x010a
        /*09d6*/ 	.byte	0xff
	.zero		1


	//   ....[139]....
        /*09d8*/ 	.word	0x00008670
        /*09dc*/ 	.word	0x0000004e
        /*09e0*/ 	.word	0x00000000
        /*09e4*/ 	.short	0x0101
        /*09e6*/ 	.byte	0xff
	.zero		1


	//   ....[140]....
        /*09e8*/ 	.word	0x00008c00
        /*09ec*/ 	.word	0x00000002
        /*09f0*/ 	.word	0x00000000
        /*09f4*/ 	.short	0x0101
        /*09f6*/ 	.byte	0xff
	.zero		1


	//   ....[141]....
        /*09f8*/ 	.word	0x00008e70
        /*09fc*/ 	.word	0x000000ff
        /*0a00*/ 	.word	0x00000000
        /*0a04*/ 	.short	0x0101
        /*0a06*/ 	.byte	0x04
	.zero		1


	//   ....[142]....
        /*0a08*/ 	.word	0x00008e90
        /*0a0c*/ 	.word	0x00000003
        /*0a10*/ 	.word	0x00000190
        /*0a14*/ 	.short	0x010a
        /*0a16*/ 	.byte	0xff
	.zero		1


	//   ....[143]....
        /*0a18*/ 	.word	0x00008ef0
        /*0a1c*/ 	.word	0x00000002
        /*0a20*/ 	.word	0x00000068
        /*0a24*/ 	.short	0x010a
        /*0a26*/ 	.byte	0xff
	.zero		1


	//   ....[144]....
        /*0a28*/ 	.word	0x00008f50
        /*0a2c*/ 	.word	0x00000002
        /*0a30*/ 	.word	0x00000068
        /*0a34*/ 	.short	0x010a
        /*0a36*/ 	.byte	0xff
	.zero		1


	//   ....[145]....
        /*0a38*/ 	.word	0x00008fa0
        /*0a3c*/ 	.word	0x00000002
        /*0a40*/ 	.word	0x00000120
        /*0a44*/ 	.short	0x010a
        /*0a46*/ 	.byte	0xff
	.zero		1


	//   ....[146]....
        /*0a48*/ 	.word	0x00009000
        /*0a4c*/ 	.word	0x00000000
        /*0a50*/ 	.word	0x00000000
        /*0a54*/ 	.short	0x010a
        /*0a56*/ 	.byte	0xff
	.zero		1


	//   ....[147]....
        /*0a58*/ 	.word	0x00009060
        /*0a5c*/ 	.word	0x00000000
        /*0a60*/ 	.word	0x00000000
        /*0a64*/ 	.short	0x010a
        /*0a66*/ 	.byte	0xff
	.zero		1


	//   ....[148]....
        /*0a68*/ 	.word	0x000090c0
        /*0a6c*/ 	.word	0x00000000
        /*0a70*/ 	.word	0x00000000
        /*0a74*/ 	.short	0x010a
        /*0a76*/ 	.byte	0xff
	.zero		1


	//   ....[149]....
        /*0a78*/ 	.word	0x00009120
        /*0a7c*/ 	.word	0x00000000
        /*0a80*/ 	.word	0x00000000
        /*0a84*/ 	.short	0x010a
        /*0a86*/ 	.byte	0xff
	.zero		1


	//   ....[150]....
        /*0a88*/ 	.word	0x00009180
        /*0a8c*/ 	.word	0x00000000
        /*0a90*/ 	.word	0x00000000
        /*0a94*/ 	.short	0x010a
        /*0a96*/ 	.byte	0xff
	.zero		1


	//   ....[151]....
        /*0a98*/ 	.word	0x000091e0
        /*0a9c*/ 	.word	0x00000000
        /*0aa0*/ 	.word	0x00000000
        /*0aa4*/ 	.short	0x010a
        /*0aa6*/ 	.byte	0xff
	.zero		1


	//   ....[152]....
        /*0aa8*/ 	.word	0x00009240
        /*0aac*/ 	.word	0x00000000
        /*0ab0*/ 	.word	0x00000000
        /*0ab4*/ 	.short	0x010a
        /*0ab6*/ 	.byte	0xff
	.zero		1


	//   ....[153]....
        /*0ab8*/ 	.word	0x000092a0
        /*0abc*/ 	.word	0x00000000
        /*0ac0*/ 	.word	0x00000000
        /*0ac4*/ 	.short	0x010a
        /*0ac6*/ 	.byte	0xff
	.zero		1


	//   ....[154]....
        /*0ac8*/ 	.word	0x00009300
        /*0acc*/ 	.word	0x00000000
        /*0ad0*/ 	.word	0x00000000
        /*0ad4*/ 	.short	0x010a
        /*0ad6*/ 	.byte	0xff
	.zero		1


	//   ....[155]....
        /*0ad8*/ 	.word	0x00009360
        /*0adc*/ 	.word	0x00000000
        /*0ae0*/ 	.word	0x00000000
        /*0ae4*/ 	.short	0x010a
        /*0ae6*/ 	.byte	0xff
	.zero		1


	//   ....[156]....
        /*0ae8*/ 	.word	0x000093c0
        /*0aec*/ 	.word	0x00000000
        /*0af0*/ 	.word	0x00000000
        /*0af4*/ 	.short	0x010a
        /*0af6*/ 	.byte	0xff
	.zero		1


	//   ....[157]....
        /*0af8*/ 	.word	0x00009420
        /*0afc*/ 	.word	0x00000000
        /*0b00*/ 	.word	0x00000000
        /*0b04*/ 	.short	0x010a
        /*0b06*/ 	.byte	0xff
	.zero		1


	//   ....[158]....
        /*0b08*/ 	.word	0x00009470
        /*0b0c*/ 	.word	0x00000000
        /*0b10*/ 	.word	0x00000180
        /*0b14*/ 	.short	0x010a
        /*0b16*/ 	.byte	0xff
	.zero		1


	//   ....[159]....
        /*0b18*/ 	.word	0x000094d0
        /*0b1c*/ 	.word	0x00000000
        /*0b20*/ 	.word	0x00000130
        /*0b24*/ 	.short	0x010a
        /*0b26*/ 	.byte	0xff
	.zero		1


	//   ....[160]....
        /*0b28*/ 	.word	0x00009520
        /*0b2c*/ 	.word	0x00000000
        /*0b30*/ 	.word	0x00000120
        /*0b34*/ 	.short	0x010a
        /*0b36*/ 	.byte	0xff
	.zero		1


	//   ....[161]....
        /*0b38*/ 	.word	0x00009580
        /*0b3c*/ 	.word	0x00000000
        /*0b40*/ 	.word	0x00000130
        /*0b44*/ 	.short	0x010a
        /*0b46*/ 	.byte	0xff
	.zero		1


	//   ....[162]....
        /*0b48*/ 	.word	0x000095e0
        /*0b4c*/ 	.word	0x00000004
        /*0b50*/ 	.word	0x00000008
        /*0b54*/ 	.short	0x010a
        /*0b56*/ 	.byte	0xff
	.zero		1


	//   ....[163]....
        /*0b58*/ 	.word	0x000096c0
        /*0b5c*/ 	.word	0x00000002
        /*0b60*/ 	.word	0x00000008
        /*0b64*/ 	.short	0x010a
        /*0b66*/ 	.byte	0xff
	.zero		1


	//   ....[164]....
        /*0b68*/ 	.word	0x00009710
        /*0b6c*/ 	.word	0x00000000
        /*0b70*/ 	.word	0x00000120
        /*0b74*/ 	.short	0x010a
        /*0b76*/ 	.byte	0xff
	.zero		1


	//   ....[165]....
        /*0b78*/ 	.word	0x00009770
        /*0b7c*/ 	.word	0x00000000
        /*0b80*/ 	.word	0x00000160
        /*0b84*/ 	.short	0x010a
        /*0b86*/ 	.byte	0xff
	.zero		1


	//   ....[166]....
        /*0b88*/ 	.word	0x000097d0
        /*0b8c*/ 	.word	0x00000000
        /*0b90*/ 	.word	0x00000000
        /*0b94*/ 	.short	0x010a
        /*0b96*/ 	.byte	0xff
	.zero		1


	//   ....[167]....
        /*0b98*/ 	.word	0x00009830
        /*0b9c*/ 	.word	0x00000000
        /*0ba0*/ 	.word	0x00000000
        /*0ba4*/ 	.short	0x010a
        /*0ba6*/ 	.byte	0xff
	.zero		1


	//   ....[168]....
        /*0ba8*/ 	.word	0x00009890
        /*0bac*/ 	.word	0x00000000
        /*0bb0*/ 	.word	0x00000000
        /*0bb4*/ 	.short	0x010a
        /*0bb6*/ 	.byte	0xff
	.zero		1


	//   ....[169]....
        /*0bb8*/ 	.word	0x000098f0
        /*0bbc*/ 	.word	0x00000000
        /*0bc0*/ 	.word	0x00000000
        /*0bc4*/ 	.short	0x010a
        /*0bc6*/ 	.byte	0xff
	.zero		1


	//   ....[170]....
        /*0bc8*/ 	.word	0x00009950
        /*0bcc*/ 	.word	0x00000000
        /*0bd0*/ 	.word	0x000001a0
        /*0bd4*/ 	.short	0x010a
        /*0bd6*/ 	.byte	0xff
	.zero		1


	//   ....[171]....
        /*0bd8*/ 	.word	0x000099a0
        /*0bdc*/ 	.word	0x00000000
        /*0be0*/ 	.word	0x00000120
        /*0be4*/ 	.short	0x010a
        /*0be6*/ 	.byte	0xff
	.zero		1


	//   ....[172]....
        /*0be8*/ 	.word	0x00009a00
        /*0bec*/ 	.word	0x00000000
        /*0bf0*/ 	.word	0x00000118
        /*0bf4*/ 	.short	0x010a
        /*0bf6*/ 	.byte	0xff
	.zero		1


	//   ....[173]....
        /*0bf8*/ 	.word	0x00009a60
        /*0bfc*/ 	.word	0x00000003
        /*0c00*/ 	.word	0x000000f0
        /*0c04*/ 	.short	0x010a
        /*0c06*/ 	.byte	0xff
	.zero		1


	//   ....[174]....
        /*0c08*/ 	.word	0x00009ac0
        /*0c0c*/ 	.word	0x00000003
        /*0c10*/ 	.word	0x000000f8
        /*0c14*/ 	.short	0x010a
        /*0c16*/ 	.byte	0xff
	.zero		1


	//   ....[175]....
        /*0c18*/ 	.word	0x00009b20
        /*0c1c*/ 	.word	0x00000003
        /*0c20*/ 	.word	0x00000100
        /*0c24*/ 	.short	0x010a
        /*0c26*/ 	.byte	0xff
	.zero		1


	//   ....[176]....
        /*0c28*/ 	.word	0x00009b80
        /*0c2c*/ 	.word	0x00000003
        /*0c30*/ 	.word	0x00000108
        /*0c34*/ 	.short	0x010a
        /*0c36*/ 	.byte	0xff
	.zero		1


	//   ....[177]....
        /*0c38*/ 	.word	0x00009be0
        /*0c3c*/ 	.word	0x00000000
        /*0c40*/ 	.word	0x000000f0
        /*0c44*/ 	.short	0x010a
        /*0c46*/ 	.byte	0xff
	.zero		1


	//   ....[178]....
        /*0c48*/ 	.word	0x00009c40
        /*0c4c*/ 	.word	0x00000000
        /*0c50*/ 	.word	0x000000f8
        /*0c54*/ 	.short	0x010a
        /*0c56*/ 	.byte	0xff
	.zero		1


	//   ....[179]....
        /*0c58*/ 	.word	0x00009ca0
        /*0c5c*/ 	.word	0x00000000
        /*0c60*/ 	.word	0x00000100
        /*0c64*/ 	.short	0x010a
        /*0c66*/ 	.byte	0xff
	.zero		1


	//   ....[180]....
        /*0c68*/ 	.word	0x00009cf0
        /*0c6c*/ 	.word	0x00000000
        /*0c70*/ 	.word	0x00000120
        /*0c74*/ 	.short	0x010a
        /*0c76*/ 	.byte	0xff
	.zero		1


	//   ....[181]....
        /*0c78*/ 	.word	0x00009d50
        /*0c7c*/ 	.word	0x00000000
        /*0c80*/ 	.word	0x000000d0
        /*0c84*/ 	.short	0x010a
        /*0c86*/ 	.byte	0xff
	.zero		1


	//   ....[182]....
        /*0c88*/ 	.word	0x00009da0
        /*0c8c*/ 	.word	0x0000004e
        /*0c90*/ 	.word	0x00000140
        /*0c94*/ 	.short	0x010a
        /*0c96*/ 	.byte	0xff
	.zero		1


	//   ....[183]....
        /*0c98*/ 	.word	0x00009df0
        /*0c9c*/ 	.word	0x00000003
        /*0ca0*/ 	.word	0x000000d0
        /*0ca4*/ 	.short	0x010a
        /*0ca6*/ 	.byte	0xff
	.zero		1


	//   ....[184]....
        /*0ca8*/ 	.word	0x00009e40
        /*0cac*/ 	.word	0x00000057
        /*0cb0*/ 	.word	0x000000d0
        /*0cb4*/ 	.short	0x010a
        /*0cb6*/ 	.byte	0xff
	.zero		1


	//   ....[185]....
        /*0cb8*/ 	.word	0x00009e90
        /*0cbc*/ 	.word	0x0000005c
        /*0cc0*/ 	.word	0x000000d0
        /*0cc4*/ 	.short	0x010a
        /*0cc6*/ 	.byte	0xff
	.zero		1


	//----- nvinfo : EIATTR_NUM_MBARRIERS
	.align		4
.L_47:
        /*0cc8*/ 	.byte	0x03, 0x38
        /*0cca*/ 	.short	0x0035


	//----- nvinfo : EIATTR_EXIT_INSTR_OFFSETS
	.align		4
        /*0ccc*/ 	.byte	0x04, 0x1c
        /*0cce*/ 	.short	(.L_49 - .L_48)


	//   ....[0]....
.L_48:
        /*0cd0*/ 	.word	0x00002e20


	//   ....[1]....
        /*0cd4*/ 	.word	0x00003320


	//   ....[2]....
        /*0cd8*/ 	.word	0x00003380


	//   ....[3]....
        /*0cdc*/ 	.word	0x00004700


	//   ....[4]....
        /*0ce0*/ 	.word	0x000058f0


	//   ....[5]....
        /*0ce4*/ 	.word	0x00005930


	//   ....[6]....
        /*0ce8*/ 	.word	0x00008d60


	//   ....[7]....
        /*0cec*/ 	.word	0x00008de0


	//   ....[8]....
        /*0cf0*/ 	.word	0x00008e10


	//   ....[9]....
        /*0cf4*/ 	.word	0x00008e80


	//----- nvinfo : EIATTR_MAX_THREADS
	.align		4
.L_49:
        /*0cf8*/ 	.byte	0x04, 0x05
        /*0cfa*/ 	.short	(.L_51 - .L_50)
.L_50:
        /*0cfc*/ 	.word	0x00000100
        /*0d00*/ 	.word	0x00000001
        /*0d04*/ 	.word	0x00000001


	//----- nvinfo : EIATTR_CRS_STACK_SIZE
	.align		4
.L_51:
        /*0d08*/ 	.byte	0x04, 0x1e
        /*0d0a*/ 	.short	(.L_53 - .L_52)
.L_52:
        /*0d0c*/ 	.word	0x00000000


	//----- nvinfo : EIATTR_CBANK_PARAM_SIZE
	.align		4
.L_53:
        /*0d10*/ 	.byte	0x03, 0x19
        /*0d12*/ 	.short	0x0800


	//----- nvinfo : EIATTR_PARAM_CBANK
	.align		4
        /*0d14*/ 	.byte	0x04, 0x0a
        /*0d16*/ 	.short	(.L_55 - .L_54)
	.align		4
.L_54:
        /*0d18*/ 	.word	index@(.nv.constant0._ZN7cutlass13device_kernelINS_4gemm6kernel13GemmUniversalIN4cute5tupleIJiiiiEEENS1_10collective13CollectiveMmaINS1_35MainloopSm100TmaUmmaWarpSpecializedILi13ELi2ELi4ENS5_IJNS4_1CILi2EEENSA_ILi1EEESC_EEEEENS5_IJNSA_ILi128EEESF_NSA_ILi64EEEEEENS_6half_tENS5_IJlSC_lEEESI_SJ_NS4_8TiledMMAINS4_8MMA_AtomIJNS4_26SM100_MMA_F16BF16_2x1SM_SSISI_SI_fLi128ELi128ELNS4_4UMMA5MajorE0ELSO_0ELNSN_7ScaleInE0ELSP_0EEEEEENS4_6LayoutINS5_IJSC_SC_SC_EEENS5_IJNSA_ILi0EEESU_SU_EEEEENS5_IJNS4_10UnderscoreESX_SX_EEEEENS4_18SM100_TMA_2SM_LOADENS4_14ComposedLayoutINS4_7SwizzleILi3ELi4ELi3EEENS4_18smem_ptr_flag_bitsILi16EEENSS_INS5_IJNSA_ILi8EEESG_EEENS5_IJSG_SC_EEEEEEEvNS4_8identityES10_S1A_vS1B_EENS_8epilogue10collective18CollectiveEpilogueINS1D_23Sm100TmaWarpSpecializedILi4ELi2ELi16ELb1ELb0EEEJNS5_IJSG_SF_SG_EEENS5_IJNSS_ISG_SC_EENSS_INS5_IJNSA_ILi16EEESB_EEENS5_IJSC_SG_EEEEEEEESI_SJ_SI_SJ_NS1D_6fusion15FusionCallbacksIS1H_NS1P_13LinCombEltActINS1D_6thread4ReLuESI_fSI_fLNS_15FloatRoundStyleE2EEES1I_S1O_JEEENS4_5SM1004TMEM4LOAD26SM100_TMEM_LOAD_32dp32b16xENS4_13SM90_TMA_LOADENS11_INS12_ILi1ELi4ELi3EEES15_NSS_INS5_IJS16_S1K_EEENS5_IJS1K_SC_EEEEEEENS4_39AutoVectorizingCopyWithAssumedAlignmentILi128EEENS4_14SM90_TMA_STOREES26_S28_S28_EEEvvEEEEvNT_6ParamsE)
        /*0d1c*/ 	.short	0x0380
        /*0d1e*/ 	.short	0x0800


	//----- nvinfo : EIATTR_SW_WAR
	.align		4
.L_55:
        /*0d20*/ 	.byte	0x04, 0x36
        /*0d22*/ 	.short	(.L_57 - .L_56)
.L_56:
        /*0d24*/ 	.word	0x00000008
.L_57:


//--------------------- .nv.callgraph             --------------------------
	.section	.nv.callgraph,"",@"SHT_CUDA_CALLGRAPH"
	.align	4
	.sectionentsize	8
	.align		4
        /*0000*/ 	.word	0x00000000
	.align		4
        /*0004*/ 	.word	0xffffffff
	.align		4
        /*0008*/ 	.word	index@(_ZN7cutlass13device_kernelINS_4gemm6kernel13GemmUniversalIN4cute5tupleIJiiiiEEENS1_10collective13CollectiveMmaINS1_35MainloopSm100TmaUmmaWarpSpecializedILi13ELi2ELi4ENS5_IJNS4_1CILi2EEENSA_ILi1EEESC_EEEEENS5_IJNSA_ILi128EEESF_NSA_ILi64EEEEEENS_6half_tENS5_IJlSC_lEEESI_SJ_NS4_8TiledMMAINS4_8MMA_AtomIJNS4_26SM100_MMA_F16BF16_2x1SM_SSISI_SI_fLi128ELi128ELNS4_4UMMA5MajorE0ELSO_0ELNSN_7ScaleInE0ELSP_0EEEEEENS4_6LayoutINS5_IJSC_SC_SC_EEENS5_IJNSA_ILi0EEESU_SU_EEEEENS5_IJNS4_10UnderscoreESX_SX_EEEEENS4_18SM100_TMA_2SM_LOADENS4_14ComposedLayoutINS4_7SwizzleILi3ELi4ELi3EEENS4_18smem_ptr_flag_bitsILi16EEENSS_INS5_IJNSA_ILi8EEESG_EEENS5_IJSG_SC_EEEEEEEvNS4_8identityES10_S1A_vS1B_EENS_8epilogue10collective18CollectiveEpilogueINS1D_23Sm100TmaWarpSpecializedILi4ELi2ELi16ELb1ELb0EEEJNS5_IJSG_SF_SG_EEENS5_IJNSS_ISG_SC_EENSS_INS5_IJNSA_ILi16EEESB_EEENS5_IJSC_SG_EEEEEEEESI_SJ_SI_SJ_NS1D_6fusion15FusionCallbacksIS1H_NS1P_13LinCombEltActINS1D_6thread4ReLuESI_fSI_fLNS_15FloatRoundStyleE2EEES1I_S1O_JEEENS4_5SM1004TMEM4LOAD26SM100_TMEM_LOAD_32dp32b16xENS4_13SM90_TMA_LOADENS11_INS12_ILi1ELi4ELi3EEES15_NSS_INS5_IJS16_S1K_EEENS5_IJS1K_SC_EEEEEEENS4_39AutoVectorizingCopyWithAssumedAlignmentILi128EEENS4_14SM90_TMA_STOREES26_S28_S28_EEEvvEEEEvNT_6ParamsE)
	.align		4
        /*000c*/ 	.word	index@(__assertfail)
	.align		4
        /*0010*/ 	.word	0x00000000
	.align		4
        /*0014*/ 	.word	0xfffffffe
	.align		4
        /*0018*/ 	.word	0x00000000
	.align		4
        /*001c*/ 	.word	0xfffffffd
	.align		4
        /*0020*/ 	.word	0x00000000
	.align		4
        /*0024*/ 	.word	0xfffffffc


//--------------------- .nv.constant4             --------------------------
	.section	.nv.constant4,"a",@progbits
	.align	8
	.align		8
.nv.constant4:
        /*0000*/ 	.dword	__assertfail
	.align		8
        /*0008*/ 	.dword	__unnamed_1
	.align		8
        /*0010*/ 	.dword	__unnamed_2
	.align		8
        /*0018*/ 	.dword	_ZN39_INTERNAL_061a8b89_4_k_cu_1e7eb38e_33834cuda3std3__45__cpo5beginE
	.align		8
        /*0020*/ 	.dword	_ZN39_INTERNAL_061a8b89_4_k_cu_1e7eb38e_33834cuda3std3__45__cpo3endE
	.align		8
        /*0028*/ 	.dword	_ZN39_INTERNAL_061a8b89_4_k_cu_1e7eb38e_33834cuda3std3__45__cpo6cbeginE
	.align		8
        /*0030*/ 	.dword	_ZN39_INTERNAL_061a8b89_4_k_cu_1e7eb38e_33834cuda3std3__45__cpo4cendE
	.align		8
        /*0038*/ 	.dword	_ZN39_INTERNAL_061a8b89_4_k_cu_1e7eb38e_33834cuda3std3__441_GLOBAL__N__061a8b89_4_k_cu_1e7eb38e_33836ignoreE
	.align		8
        /*0040*/ 	.dword	_ZN39_INTERNAL_061a8b89_4_k_cu_1e7eb38e_33834cuda3std3__419piecewise_constructE
	.align		8
        /*0048*/ 	.dword	_ZN39_INTERNAL_061a8b89_4_k_cu_1e7eb38e_33834cuda3std3__48in_placeE
	.align		8
        /*0050*/ 	.dword	_ZN39_INTERNAL_061a8b89_4_k_cu_1e7eb38e_33834cuda3std6ranges3__45__cpo4swapE
	.align		8
        /*0058*/ 	.dword	_ZN39_INTERNAL_061a8b89_4_k_cu_1e7eb38e_33834cuda3std6ranges3__45__cpo9iter_moveE
	.align		8
        /*0060*/ 	.dword	_ZN39_INTERNAL_061a8b89_4_k_cu_1e7eb38e_33834cute7productE
	.align		8
        /*0068*/ 	.dword	_ZN39_INTERNAL_061a8b89_4_k_cu_1e7eb38e_33834cute1_E
	.align		8
        /*0070*/ 	.dword	$str$25
	.align		8
        /*0078*/ 	.dword	$str$26
	.align		8
        /*0080*/ 	.dword	$str$27
	.align		8
        /*0088*/ 	.dword	$str$28


//--------------------- .text._ZN7cutlass13device_kernelINS_4gemm6kernel13GemmUniversalIN4cute5tupleIJiiiiEEENS1_10collective13CollectiveMmaINS1_35MainloopSm100TmaUmmaWarpSpecializedILi13ELi2ELi4ENS5_IJNS4_1CILi2EEENSA_ILi1EEESC_EEEEENS5_IJNSA_ILi128EEESF_NSA_ILi64EEEEEENS_6half_tENS5_IJlSC_lEEESI_SJ_NS4_8TiledMMAINS4_8MMA_AtomIJNS4_26SM100_MMA_F16BF16_2x1SM_SSISI_SI_fLi128ELi128ELNS4_4UMMA5MajorE0ELSO_0ELNSN_7ScaleInE0ELSP_0EEEEEENS4_6LayoutINS5_IJSC_SC_SC_EEENS5_IJNSA_ILi0EEESU_SU_EEEEENS5_IJNS4_10UnderscoreESX_SX_EEEEENS4_18SM100_TMA_2SM_LOADENS4_14ComposedLayoutINS4_7SwizzleILi3ELi4ELi3EEENS4_18smem_ptr_flag_bitsILi16EEENSS_INS5_IJNSA_ILi8EEESG_EEENS5_IJSG_SC_EEEEEEEvNS4_8identityES10_S1A_vS1B_EENS_8epilogue10collective18CollectiveEpilogueINS1D_23Sm100TmaWarpSpecializedILi4ELi2ELi16ELb1ELb0EEEJNS5_IJSG_SF_SG_EEENS5_IJNSS_ISG_SC_EENSS_INS5_IJNSA_ILi16EEESB_EEENS5_IJSC_SG_EEEEEEEESI_SJ_SI_SJ_NS1D_6fusion15FusionCallbacksIS1H_NS1P_13LinCombEltActINS1D_6thread4ReLuESI_fSI_fLNS_15FloatRoundStyleE2EEES1I_S1O_JEEENS4_5SM1004TMEM4LOAD26SM100_TMEM_LOAD_32dp32b16xENS4_13SM90_TMA_LOADENS11_INS12_ILi1ELi4ELi3EEES15_NSS_INS5_IJS16_S1K_EEENS5_IJS1K_SC_EEEEEEENS4_39AutoVectorizingCopyWithAssumedAlignmentILi128EEENS4_14SM90_TMA_STOREES26_S28_S28_EEEvvEEEEvNT_6ParamsE --------------------------
	.section	.text._ZN7cutlass13device_kernelINS_4gemm6kernel13GemmUniversalIN4cute5tupleIJiiiiEEENS1_10collective13CollectiveMmaINS1_35MainloopSm100TmaUmmaWarpSpecializedILi13ELi2ELi4ENS5_IJNS4_1CILi2EEENSA_ILi1EEESC_EEEEENS5_IJNSA_ILi128EEESF_NSA_ILi64EEEEEENS_6half_tENS5_IJlSC_lEEESI_SJ_NS4_8TiledMMAINS4_8MMA_AtomIJNS4_26SM100_MMA_F16BF16_2x1SM_SSISI_SI_fLi128ELi128ELNS4_4UMMA5MajorE0ELSO_0ELNSN_7ScaleInE0ELSP_0EEEEEENS4_6LayoutINS5_IJSC_SC_SC_EEENS5_IJNSA_ILi0EEESU_SU_EEEEENS5_IJNS4_10UnderscoreESX_SX_EEEEENS4_18SM100_TMA_2SM_LOADENS4_14ComposedLayoutINS4_7SwizzleILi3ELi4ELi3EEENS4_18smem_ptr_flag_bitsILi16EEENSS_INS5_IJNSA_ILi8EEESG_EEENS5_IJSG_SC_EEEEEEEvNS4_8identityES10_S1A_vS1B_EENS_8epilogue10collective18CollectiveEpilogueINS1D_23Sm100TmaWarpSpecializedILi4ELi2ELi16ELb1ELb0EEEJNS5_IJSG_SF_SG_EEENS5_IJNSS_ISG_SC_EENSS_INS5_IJNSA_ILi16EEESB_EEENS5_IJSC_SG_EEEEEEEESI_SJ_SI_SJ_NS1D_6fusion15FusionCallbacksIS1H_NS1P_13LinCombEltActINS1D_6thread4ReLuESI_fSI_fLNS_15FloatRoundStyleE2EEES1I_S1O_JEEENS4_5SM1004TMEM4LOAD26SM100_TMEM_LOAD_32dp32b16xENS4_13SM90_TMA_LOADENS11_INS12_ILi1ELi4ELi3EEES15_NSS_INS5_IJS16_S1K_EEENS5_IJS1K_SC_EEEEEEENS4_39AutoVectorizingCopyWithAssumedAlignmentILi128EEENS4_14SM90_TMA_STOREES26_S28_S28_EEEvvEEEEvNT_6ParamsE,"ax",@progbits
	.align	128
.text._ZN7cutlass13device_kernelINS_4gemm6kernel13GemmUniversalIN4cute5tupleIJiiiiEEENS1_10collective13CollectiveMmaINS1_35MainloopSm100TmaUmmaWarpSpecializedILi13ELi2ELi4ENS5_IJNS4_1CILi2EEENSA_ILi1EEESC_EEEEENS5_IJNSA_ILi128EEESF_NSA_ILi64EEEEEENS_6half_tENS5_IJlSC_lEEESI_SJ_NS4_8TiledMMAINS4_8MMA_AtomIJNS4_26SM100_MMA_F16BF16_2x1SM_SSISI_SI_fLi128ELi128ELNS4_4UMMA5MajorE0ELSO_0ELNSN_7ScaleInE0ELSP_0EEEEEENS4_6LayoutINS5_IJSC_SC_SC_EEENS5_IJNSA_ILi0EEESU_SU_EEEEENS5_IJNS4_10UnderscoreESX_SX_EEEEENS4_18SM100_TMA_2SM_LOADENS4_14ComposedLayoutINS4_7SwizzleILi3ELi4ELi3EEENS4_18smem_ptr_flag_bitsILi16EEENSS_INS5_IJNSA_ILi8EEESG_EEENS5_IJSG_SC_EEEEEEEvNS4_8identityES10_S1A_vS1B_EENS_8epilogue10collective18CollectiveEpilogueINS1D_23Sm100TmaWarpSpecializedILi4ELi2ELi16ELb1ELb0EEEJNS5_IJSG_SF_SG_EEENS5_IJNSS_ISG_SC_EENSS_INS5_IJNSA_ILi16EEESB_EEENS5_IJSC_SG_EEEEEEEESI_SJ_SI_SJ_NS1D_6fusion15FusionCallbacksIS1H_NS1P_13LinCombEltActINS1D_6thread4ReLuESI_fSI_fLNS_15FloatRoundStyleE2EEES1I_S1O_JEEENS4_5SM1004TMEM4LOAD26SM100_TMEM_LOAD_32dp32b16xENS4_13SM90_TMA_LOADENS11_INS12_ILi1ELi4ELi3EEES15_NSS_INS5_IJS16_S1K_EEENS5_IJS1K_SC_EEEEEEENS4_39AutoVectorizingCopyWithAssumedAlignmentILi128EEENS4_14SM90_TMA_STOREES26_S28_S28_EEEvvEEEEvNT_6ParamsE:
        .type           _ZN7cutlass13device_kernelINS_4gemm6kernel13GemmUniversalIN4cute5tupleIJiiiiEEENS1_10collective13CollectiveMmaINS1_35MainloopSm100TmaUmmaWarpSpecializedILi13ELi2ELi4ENS5_IJNS4_1CILi2EEENSA_ILi1EEESC_EEEEENS5_IJNSA_ILi128EEESF_NSA_ILi64EEEEEENS_6half_tENS5_IJlSC_lEEESI_SJ_NS4_8TiledMMAINS4_8MMA_AtomIJNS4_26SM100_MMA_F16BF16_2x1SM_SSISI_SI_fLi128ELi128ELNS4_4UMMA5MajorE0ELSO_0ELNSN_7ScaleInE0ELSP_0EEEEEENS4_6LayoutINS5_IJSC_SC_SC_EEENS5_IJNSA_ILi0EEESU_SU_EEEEENS5_IJNS4_10UnderscoreESX_SX_EEEEENS4_18SM100_TMA_2SM_LOADENS4_14ComposedLayoutINS4_7SwizzleILi3ELi4ELi3EEENS4_18smem_ptr_flag_bitsILi16EEENSS_INS5_IJNSA_ILi8EEESG_EEENS5_IJSG_SC_EEEEEEEvNS4_8identityES10_S1A_vS1B_EENS_8epilogue10collective18CollectiveEpilogueINS1D_23Sm100TmaWarpSpecializedILi4ELi2ELi16ELb1ELb0EEEJNS5_IJSG_SF_SG_EEENS5_IJNSS_ISG_SC_EENSS_INS5_IJNSA_ILi16EEESB_EEENS5_IJSC_SG_EEEEEEEESI_SJ_SI_SJ_NS1D_6fusion15FusionCallbacksIS1H_NS1P_13LinCombEltActINS1D_6thread4ReLuESI_fSI_fLNS_15FloatRoundStyleE2EEES1I_S1O_JEEENS4_5SM1004TMEM4LOAD26SM100_TMEM_LOAD_32dp32b16xENS4_13SM90_TMA_LOADENS11_INS12_ILi1ELi4ELi3EEES15_NSS_INS5_IJS16_S1K_EEENS5_IJS1K_SC_EEEEEEENS4_39AutoVectorizingCopyWithAssumedAlignmentILi128EEENS4_14SM90_TMA_STOREES26_S28_S28_EEEvvEEEEvNT_6ParamsE,@function
        .size           _ZN7cutlass13device_kernelINS_4gemm6kernel13GemmUniversalIN4cute5tupleIJiiiiEEENS1_10collective13CollectiveMmaINS1_35MainloopSm100TmaUmmaWarpSpecializedILi13ELi2ELi4ENS5_IJNS4_1CILi2EEENSA_ILi1EEESC_EEEEENS5_IJNSA_ILi128EEESF_NSA_ILi64EEEEEENS_6half_tENS5_IJlSC_lEEESI_SJ_NS4_8TiledMMAINS4_8MMA_AtomIJNS4_26SM100_MMA_F16BF16_2x1SM_SSISI_SI_fLi128ELi128ELNS4_4UMMA5MajorE0ELSO_0ELNSN_7ScaleInE0ELSP_0EEEEEENS4_6LayoutINS5_IJSC_SC_SC_EEENS5_IJNSA_ILi0EEESU_SU_EEEEENS5_IJNS4_10UnderscoreESX_SX_EEEEENS4_18SM100_TMA_2SM_LOADENS4_14ComposedLayoutINS4_7SwizzleILi3ELi4ELi3EEENS4_18smem_ptr_flag_bitsILi16EEENSS_INS5_IJNSA_ILi8EEESG_EEENS5_IJSG_SC_EEEEEEEvNS4_8identityES10_S1A_vS1B_EENS_8epilogue10collective18CollectiveEpilogueINS1D_23Sm100TmaWarpSpecializedILi4ELi2ELi16ELb1ELb0EEEJNS5_IJSG_SF_SG_EEENS5_IJNSS_ISG_SC_EENSS_INS5_IJNSA_ILi16EEESB_EEENS5_IJSC_SG_EEEEEEEESI_SJ_SI_SJ_NS1D_6fusion15FusionCallbacksIS1H_NS1P_13LinCombEltActINS1D_6thread4ReLuESI_fSI_fLNS_15FloatRoundStyleE2EEES1I_S1O_JEEENS4_5SM1004TMEM4LOAD26SM100_TMEM_LOAD_32dp32b16xENS4_13SM90_TMA_LOADENS11_INS12_ILi1ELi4ELi3EEES15_NSS_INS5_IJS16_S1K_EEENS5_IJS1K_SC_EEEEEEENS4_39AutoVectorizingCopyWithAssumedAlignmentILi128EEENS4_14SM90_TMA_STOREES26_S28_S28_EEEvvEEEEvNT_6ParamsE,(.L_x_226 - _ZN7cutlass13device_kernelINS_4gemm6kernel13GemmUniversalIN4cute5tupleIJiiiiEEENS1_10collective13CollectiveMmaINS1_35MainloopSm100TmaUmmaWarpSpecializedILi13ELi2ELi4ENS5_IJNS4_1CILi2EEENSA_ILi1EEESC_EEEEENS5_IJNSA_ILi128EEESF_NSA_ILi64EEEEEENS_6half_tENS5_IJlSC_lEEESI_SJ_NS4_8TiledMMAINS4_8MMA_AtomIJNS4_26SM100_MMA_F16BF16_2x1SM_SSISI_SI_fLi128ELi128ELNS4_4UMMA5MajorE0ELSO_0ELNSN_7ScaleInE0ELSP_0EEEEEENS4_6LayoutINS5_IJSC_SC_SC_EEENS5_IJNSA_ILi0EEESU_SU_EEEEENS5_IJNS4_10UnderscoreESX_SX_EEEEENS4_18SM100_TMA_2SM_LOADENS4_14ComposedLayoutINS4_7SwizzleILi3ELi4ELi3EEENS4_18smem_ptr_flag_bitsILi16EEENSS_INS5_IJNSA_ILi8EEESG_EEENS5_IJSG_SC_EEEEEEEvNS4_8identityES10_S1A_vS1B_EENS_8epilogue10collective18CollectiveEpilogueINS1D_23Sm100TmaWarpSpecializedILi4ELi2ELi16ELb1ELb0EEEJNS5_IJSG_SF_SG_EEENS5_IJNSS_ISG_SC_EENSS_INS5_IJNSA_ILi16EEESB_EEENS5_IJSC_SG_EEEEEEEESI_SJ_SI_SJ_NS1D_6fusion15FusionCallbacksIS1H_NS1P_13LinCombEltActINS1D_6thread4ReLuESI_fSI_fLNS_15FloatRoundStyleE2EEES1I_S1O_JEEENS4_5SM1004TMEM4LOAD26SM100_TMEM_LOAD_32dp32b16xENS4_13SM90_TMA_LOADENS11_INS12_ILi1ELi4ELi3EEES15_NSS_INS5_IJS16_S1K_EEENS5_IJS1K_SC_EEEEEEENS4_39AutoVectorizingCopyWithAssumedAlignmentILi128EEENS4_14SM90_TMA_STOREES26_S28_S28_EEEvvEEEEvNT_6ParamsE)
        .other          _ZN7cutlass13device_kernelINS_4gemm6kernel13GemmUniversalIN4cute5tupleIJiiiiEEENS1_10collective13CollectiveMmaINS1_35MainloopSm100TmaUmmaWarpSpecializedILi13ELi2ELi4ENS5_IJNS4_1CILi2EEENSA_ILi1EEESC_EEEEENS5_IJNSA_ILi128EEESF_NSA_ILi64EEEEEENS_6half_tENS5_IJlSC_lEEESI_SJ_NS4_8TiledMMAINS4_8MMA_AtomIJNS4_26SM100_MMA_F16BF16_2x1SM_SSISI_SI_fLi128ELi128ELNS4_4UMMA5MajorE0ELSO_0ELNSN_7ScaleInE0ELSP_0EEEEEENS4_6LayoutINS5_IJSC_SC_SC_EEENS5_IJNSA_ILi0EEESU_SU_EEEEENS5_IJNS4_10UnderscoreESX_SX_EEEEENS4_18SM100_TMA_2SM_LOADENS4_14ComposedLayoutINS4_7SwizzleILi3ELi4ELi3EEENS4_18smem_ptr_flag_bitsILi16EEENSS_INS5_IJNSA_ILi8EEESG_EEENS5_IJSG_SC_EEEEEEEvNS4_8identityES10_S1A_vS1B_EENS_8epilogue10collective18CollectiveEpilogueINS1D_23Sm100TmaWarpSpecializedILi4ELi2ELi16ELb1ELb0EEEJNS5_IJSG_SF_SG_EEENS5_IJNSS_ISG_SC_EENSS_INS5_IJNSA_ILi16EEESB_EEENS5_IJSC_SG_EEEEEEEESI_SJ_SI_SJ_NS1D_6fusion15FusionCallbacksIS1H_NS1P_13LinCombEltActINS1D_6thread4ReLuESI_fSI_fLNS_15FloatRoundStyleE2EEES1I_S1O_JEEENS4_5SM1004TMEM4LOAD26SM100_TMEM_LOAD_32dp32b16xENS4_13SM90_TMA_LOADENS11_INS12_ILi1ELi4ELi3EEES15_NSS_INS5_IJS16_S1K_EEENS5_IJS1K_SC_EEEEEEENS4_39AutoVectorizingCopyWithAssumedAlignmentILi128EEENS4_14SM90_TMA_STOREES26_S28_S28_EEEvvEEEEvNT_6ParamsE,@"STO_CUDA_ENTRY STV_DEFAULT"
_ZN7cutlass13device_kernelINS_4gemm6kernel13GemmUniversalIN4cute5tupleIJiiiiEEENS1_10collective13CollectiveMmaINS1_35MainloopSm100TmaUmmaWarpSpecializedILi13ELi2ELi4ENS5_IJNS4_1CILi2EEENSA_ILi1EEESC_EEEEENS5_IJNSA_ILi128EEESF_NSA_ILi64EEEEEENS_6half_tENS5_IJlSC_lEEESI_SJ_NS4_8TiledMMAINS4_8MMA_AtomIJNS4_26SM100_MMA_F16BF16_2x1SM_SSISI_SI_fLi128ELi128ELNS4_4UMMA5MajorE0ELSO_0ELNSN_7ScaleInE0ELSP_0EEEEEENS4_6LayoutINS5_IJSC_SC_SC_EEENS5_IJNSA_ILi0EEESU_SU_EEEEENS5_IJNS4_10UnderscoreESX_SX_EEEEENS4_18SM100_TMA_2SM_LOADENS4_14ComposedLayoutINS4_7SwizzleILi3ELi4ELi3EEENS4_18smem_ptr_flag_bitsILi16EEENSS_INS5_IJNSA_ILi8EEESG_EEENS5_IJSG_SC_EEEEEEEvNS4_8identityES10_S1A_vS1B_EENS_8epilogue10collective18CollectiveEpilogueINS1D_23Sm100TmaWarpSpecializedILi4ELi2ELi16ELb1ELb0EEEJNS5_IJSG_SF_SG_EEENS5_IJNSS_ISG_SC_EENSS_INS5_IJNSA_ILi16EEESB_EEENS5_IJSC_SG_EEEEEEEESI_SJ_SI_SJ_NS1D_6fusion15FusionCallbacksIS1H_NS1P_13LinCombEltActINS1D_6thread4ReLuESI_fSI_fLNS_15FloatRoundStyleE2EEES1I_S1O_JEEENS4_5SM1004TMEM4LOAD26SM100_TMEM_LOAD_32dp32b16xENS4_13SM90_TMA_LOADENS11_INS12_ILi1ELi4ELi3EEES15_NSS_INS5_IJS16_S1K_EEENS5_IJS1K_SC_EEEEEEENS4_39AutoVectorizingCopyWithAssumedAlignmentILi128EEENS4_14SM90_TMA_STOREES26_S28_S28_EEEvvEEEEvNT_6ParamsE:
[----:B------:R-:W1:Y:S01]  /*0000*/  LDC R1, c[0x0][0x37c] ;  /* 0x0000df00ff017b82 */ /* 0x000e620000000800 */
[----:B------:R-:W2:Y:S01]  /*0010*/  S2R R76, SR_TID.X ;  /* 0x00000000004c7919 */ /* 0x000ea20000002100 */
[----:B------:R-:W3:Y:S06]  /*0020*/  LDCU.64 UR8, c[0x0][0x890] ;  /* 0x00011200ff0877ac */ /* 0x000eec0008000a00 */
[----:B------:R-:W4:Y:S01]  /*0030*/  S2UR UR37, SR_CgaCtaId ;  /* 0x00000000002579c3 */ /* 0x000f220000008800 */
[----:B------:R-:W-:Y:S02]  /*0040*/  PRMT R63, RZ, 0x7610, R63 ;  /* 0x00007610ff3f7816 */ /* 0x000fe4000000003f */
[----:B------:R-:W-:Y:S01]  /*0050*/  ELECT P0, URZ, PT ;  /* 0x0000000000ff782f */ /* 0x000fe20003800000 */
[----:B------:R-:W1:Y:S01]  /*0060*/  LDCU.64 UR46, c[0x0][0x358] ;  /* 0x00006b00ff2e77ac */ /* 0x000e620008000a00 */
[----:B---3--:R-:W-:-:S04]  /*0070*/  UISETP.NE.U32.AND UP2, UPT, UR8, URZ, UPT ;  /* 0x000000ff0800728c */ /* 0x008fc8000bf45070 */
[----:B------:R-:W-:Y:S02]  /*0080*/  UISETP.NE.AND.EX UP2, UPT, UR9, URZ, UPT, UP2 ;  /* 0x000000ff0900728c */ /* 0x000fe4000bf45320 */
[----:B----4-:R-:W-:Y:S02]  /*0090*/  ULOP3.LUT UR5, UR37, 0x1, URZ, 0xc0, !UPT ;  /* 0x0000000125057892 */ /* 0x010fe4000f8ec0ff */
[----:B------:R-:W-:Y:S01]  /*00a0*/  ULOP3.LUT UR4, UR37, 0x1, URZ, 0x3c, !UPT ;  /* 0x0000000125047892 */ /* 0x000fe2000f8e3cff */
[----:B--2---:R-:W-:-:S05]  /*00b0*/  SHF.R.U32.HI R70, RZ, 0x5, R76 ;  /* 0x00000005ff467819 */ /* 0x004fca000001164c */
[----:B------:R-:W2:Y:S02]  /*00c0*/  SHFL.IDX PT, R0, R70, RZ, 0x1f ;  /* 0x00001fff46007589 */ /* 0x000ea400000e0000 */
[----:B--2---:R-:W-:Y:S01]  /*00d0*/  R2UR UR10, R0 ;  /* 0x00000000000a72ca */ /* 0x004fe200000e0000 */
[----:B-1----:R-:W-:Y:S05]  /*00e0*/  BRA.U UP2, `(.L_x_0) ;  /* 0x00000001022c7547 */ /* 0x002fea000b800000 */
[----:B------:R-:W1:Y:S02]  /*00f0*/  LDCU.64 UR6, c[0x0][0x888] ;  /* 0x00011100ff0677ac */ /* 0x000e640008000a00 */
[----:B-1----:R-:W-:-:S04]  /*0100*/  UISETP.NE.U32.AND UP0, UPT, UR6, URZ, UPT ;  /* 0x000000ff0600728c */ /* 0x002fc8000bf05070 */
[----:B------:R-:W-:-:S09]  /*0110*/  UISETP.NE.AND.EX UP0, UPT, UR7, URZ, UPT, UP0 ;  /* 0x000000ff0700728c */ /* 0x000fd2000bf05300 */
[----:B------:R-:W-:Y:S05]  /*0120*/  BRA.U !UP0, `(.L_x_1) ;  /* 0x0000000108107547 */ /* 0x000fea000b800000 */
[----:B------:R-:W1:Y:S02]  /*0130*/  LDC.64 R2, c[0x0][0x888] ;  /* 0x00022200ff027b82 */ /* 0x000e640000000a00 */
[----:B-1----:R1:W5:Y:S01]  /*0140*/  LDG.E R35, desc[UR46][R2.64] ;  /* 0x0000002e02237981 */ /* 0x002362000c1e1900 */
[----:B------:R-:W-:Y:S01]  /*0150*/  HFMA2 R63, -RZ, RZ, 0, 5.9604644775390625e-08 ;  /* 0x00000001ff3f7431 */ /* 0x000fe200000001ff */
[----:B------:R-:W-:Y:S05]  /*0160*/  BRA `(.L_x_0) ;  /* 0x00000000000c7947 */ /* 0x000fea0003800000 */
.L_x_1:
[----:B------:R-:W1:Y:S01]  /*0170*/  LDCU UR6, c[0x0][0x880] ;  /* 0x00011000ff0677ac */ /* 0x000e620008000800 */
[----:B------:R-:W-:Y:S01]  /*0180*/  HFMA2 R63, -RZ, RZ, 0, 5.9604644775390625e-08 ;  /* 0x00000001ff3f7431 */ /* 0x000fe200000001ff */
[----:B-1----:R-:W-:-:S07]  /*0190*/  MOV R35, UR6 ;  /* 0x0000000600237c02 */ /* 0x002fce0008000f00 */
.L_x_0:
[----:B------:R-:W2:Y:S02]  /*01a0*/  LDCU.64 UR6, c[0x0][0x8b0] ;  /* 0x00011600ff0677ac */ /* 0x000ea40008000a00 */
[----:B--2---:R-:W-:-:S04]  /*01b0*/  UISETP.NE.U32.AND UP0, UPT, UR6, URZ, UPT ;  /* 0x000000ff0600728c */ /* 0x004fc8000bf05070 */
[----:B------:R-:W-:-:S09]  /*01c0*/  UISETP.NE.AND.EX UP0, UPT, UR7, URZ, UPT, UP0 ;  /* 0x000000ff0700728c */ /* 0x000fd2000bf05300 */
[----:B------:R-:W-:Y:S05]  /*01d0*/  BRA.U UP0, `(.L_x_2) ;  /* 0x0000000100247547 */ /* 0x000fea000b800000 */
[----:B------:R-:W2:Y:S02]  /*01e0*/  LDCU.64 UR6, c[0x0][0x8a8] ;  /* 0x00011500ff0677ac */ /* 0x000ea40008000a00 */
[----:B--2---:R-:W-:-:S04]  /*01f0*/  UISETP.NE.U32.AND UP0, UPT, UR6, URZ, UPT ;  /* 0x000000ff0600728c */ /* 0x004fc8000bf05070 */
[----:B------:R-:W-:-:S09]  /*0200*/  UISETP.NE.AND.EX UP0, UPT, UR7, URZ, UPT, UP0 ;  /* 0x000000ff0700728c */ /* 0x000fd2000bf05300 */
[----:B------:R-:W-:Y:S05]  /*0210*/  BRA.U !UP0, `(.L_x_3) ;  /* 0x00000001080c7547 */ /* 0x000fea000b800000 */
[----:B------:R-:W2:Y:S02]  /*0220*/  LDC.64 R32, c[0x0][0x8a8] ;  /* 0x00022a00ff207b82 */ /* 0x000ea40000000a00 */
[----:B--2---:R2:W5:Y:S01]  /*0230*/  LDG.E R32, desc[UR46][R32.64] ;  /* 0x0000002e20207981 */ /* 0x004562000c1e1900 */
[----:B------:R-:W-:Y:S05]  /*0240*/  BRA `(.L_x_2) ;  /* 0x0000000000087947 */ /* 0x000fea0003800000 */
.L_x_3:
[----:B------:R-:W2:Y:S02]  /*0250*/  LDCU UR6, c[0x0][0x8a0] ;  /* 0x00011400ff0677ac */ /* 0x000ea40008000800 */
[----:B--2---:R-:W-:Y:S02]  /*0260*/  MOV R32, UR6 ;  /* 0x0000000600207c02 */ /* 0x004fe40008000f00 */
.L_x_2:
[----:B------:R-:W-:Y:S01]  /*0270*/  IMAD.U32 R0, RZ, RZ, UR10 ;  /* 0x0000000aff007e24 */ /* 0x000fe2000f8e00ff */
[----:B------:R-:W-:Y:S04]  /*0280*/  BSSY.RECONVERGENT B0, `(.L_x_4) ;  /* 0x000000c000007945 */ /* 0x000fe80003800200 */
[C---:B------:R-:W-:Y:S02]  /*0290*/  ISETP.NE.OR P2, PT, R0.reuse, 0x1, !P0 ;  /* 0x000000010000780c */ /* 0x040fe40004745670 */
[----:B------:R-:W-:-:S11]  /*02a0*/  ISETP.NE.OR P1, PT, R0, 0x3, !P0 ;  /* 0x000000030000780c */ /* 0x000fd60004725670 */
[----:B------:R-:W-:Y:S05]  /*02b0*/  @P2 BRA `(.L_x_5) ;  /* 0x0000000000202947 */ /* 0x000fea0003800000 */
[----:B------:R-:W3:Y:S02]  /*02c0*/  LDCU.64 UR6, c[0x0][0x348] ;  /* 0x00006900ff0677ac */ /* 0x000ee40008000a00 */
[----:B---3--:R-:W-:Y:S02]  /*02d0*/  UIADD3 UR12, UP1, UPT, UR6, 0x80, URZ ;  /* 0x00000080060c7890 */ /* 0x008fe4000ff3e0ff */
[----:B------:R-:W-:Y:S02]  /*02e0*/  UIADD3 UR6, UP0, UPT, UR6, 0x180, URZ ;  /* 0x0000018006067890 */ /* 0x000fe4000ff1e0ff */
[----:B------:R-:W-:Y:S02]  /*02f0*/  UIADD3.X UR13, UPT, UPT, URZ, UR7, URZ, UP1, !UPT ;  /* 0x00000007ff0d7290 */ /* 0x000fe40008ffe4ff */
[----:B------:R-:W-:-:S07]  /*0300*/  UIADD3.X UR7, UPT, UPT, URZ, UR7, URZ, UP0, !UPT ;  /* 0x00000007ff077290 */ /* 0x000fce00087fe4ff */
[----:B------:R3:W-:Y:S02]  /*0310*/  UTMACCTL.PF [UR12] ;  /* 0x000000000c0079b9 */ /* 0x0007e40008040000 */
[----:B------:R3:W-:Y:S02]  /*0320*/  UTMACCTL.PF [UR6] ;  /* 0x00000000060079b9 */ /* 0x0007e40008040000 */
[----:B---3--:R-:W-:Y:S01]  /*0330*/  NOP ;  /* 0x0000000000007918 */ /* 0x008fe20000000000 */
.L_x_5:
[----:B------:R-:W-:Y:S05]  /*0340*/  BSYNC.RECONVERGENT B0 ;  /* 0x0000000000007941 */ /* 0x000fea0003800200 */
.L_x_4:
[----:B------:R-:W-:Y:S04]  /*0350*/  BSSY.RECONVERGENT B0, `(.L_x_6) ;  /* 0x000000a000007945 */ /* 0x000fe80003800200 */
        /* <DEDUP_REMOVED lines=9> */
.L_x_7:
[----:B------:R-:W-:Y:S05]  /*03f0*/  BSYNC.RECONVERGENT B0 ;  /* 0x0000000000007941 */ /* 0x000fea0003800200 */
.L_x_6:
[----:B------:R-:W3:Y:S01]  /*0400*/  LDCU.64 UR6, c[0x0][0x888] ;  /* 0x00011100ff0677ac */ /* 0x000ee20008000a00 */
[----:B------:R-:W-:Y:S02]  /*0410*/  UISETP.EQ.U32.AND UP1, UPT, UR8, URZ, UPT ;  /* 0x000000ff0800728c */ /* 0x000fe4000bf22070 */
[----:B------:R-:W-:Y:S02]  /*0420*/  UPLOP3.LUT UP5, UPT, UPT, UPT, UPT, 0x40, 0x4 ;  /* 0x000000000004789c */ /* 0x000fe40003fae870 */
[----:B---3--:R-:W-:-:S04]  /*0430*/  UISETP.NE.U32.AND UP0, UPT, UR6, URZ, UPT ;  /* 0x000000ff0600728c */ /* 0x008fc8000bf05070 */
[----:B------:R-:W-:-:S04]  /*0440*/  UISETP.NE.AND.EX UP0, UPT, UR7, URZ, UPT, UP0 ;  /* 0x000000ff0700728c */ /* 0x000fc8000bf05300 */
[----:B------:R-:W-:-:S04]  /*0450*/  UISETP.EQ.OR.EX UP3, UPT, UR9, URZ, !UP0, UP1 ;  /* 0x000000ff0900728c */ /* 0x000fc8000c762710 */
[----:B------:R-:W-:-:S05]  /*0460*/  UP2UR UR48, UPR, URZ, 0x8 ;  /* 0x00000008ff307883 */ /* 0x000fca0008000000 */
[----:B------:R-:W-:Y:S07]  /*0470*/  BRA.U !UP3, `(.L_x_8) ;  /* 0x000000010b147547 */ /* 0x000fee000b800000 */
[----:B------:R-:W-:Y:S01]  /*0480*/  PLOP3.LUT P2, PT, PT, PT, UP2, 0x80, 0x8 ;  /* 0x000000000008781c */ /* 0x000fe20003f4f028 */
[----:B------:R-:W-:-:S12]  /*0490*/  UPLOP3.LUT UP5, UPT, UPT, UPT, UP0, 0x40, 0x4 ;  /* 0x000000000004789c */ /* 0x000fd80003fae800 */
[----:B-----5:R-:W-:-:S13]  /*04a0*/  @!P2 FSETP.EQ.AND P1, PT, R35, RZ, PT ;  /* 0x000000ff2300a20b */ /* 0x020fda0003f22000 */
[----:B------:R-:W-:Y:S01]  /*04b0*/  @!P2 VOTEU.ANY UP1, P1 ;  /* 0x0000000000ffa886 */ /* 0x000fe20000820100 */
[----:B------:R-:W-:-:S11]  /*04c0*/  @!UP2 UPLOP3.LUT UP5, UPT, UPT, UPT, UP1, 0x80, 0x8 ;  /* 0x000000000008a89c */ /* 0x000fd60003faf010 */
.L_x_8:
[----:B------:R-:W3:Y:S01]  /*04d0*/  SHFL.IDX PT, R0, R70, RZ, 0x1f ;  /* 0x00001fff46007589 */ /* 0x000ee200000e0000 */
[----:B------:R-:W-:-:S04]  /*04e0*/  UISETP.NE.AND UP1, UPT, UR10, 0x2, UPT ;  /* 0x000000020a00788c */ /* 0x000fc8000bf25270 */
[----:B------:R-:W-:Y:S02]  /*04f0*/  UISETP.EQ.AND UP2, UPT, UR5, URZ, !UP1 ;  /* 0x000000ff0500728c */ /* 0x000fe4000cf42270 */
[----:B------:R-:W-:-:S04]  /*0500*/  USEL UR6, URZ, 0x1, UP1 ;  /* 0x00000001ff067887 */ /* 0x000fc80008800000 */
[----:B------:R-:W-:Y:S02]  /*0510*/  PLOP3.LUT P5, PT, P0, PT, UP2, 0x80, 0x8 ;  /* 0x000000000008781c */ /* 0x000fe400007af028 */
[----:B---3--:R-:W-:-:S13]  /*0520*/  ISETP.NE.AND P1, PT, R0, RZ, PT ;  /* 0x000000ff0000720c */ /* 0x008fda0003f25270 */
[----:B------:R-:W-:Y:S05]  /*0530*/  @P1 BRA `(.L_x_9) ;  /* 0x0000000000981947 */ /* 0x000fea0003800000 */
[----:B------:R-:W-:Y:S01]  /*0540*/  ELECT P1, URZ, PT ;  /* 0x0000000000ff782f */ /* 0x000fe20003820000 */
[----:B------:R-:W-:-:S12]  /*0550*/  BSSY.RECONVERGENT B0, `(.L_x_9) ;  /* 0x0000024000007945 */ /* 0x000fd80003800200 */
[----:B------:R-:W-:Y:S05]  /*0560*/  @!P1 BRA `(.L_x_10) ;  /* 0x0000000000889947 */ /* 0x000fea0003800000 */
[----:B------:R-:W-:Y:S01]  /*0570*/  UMOV UR8, 0x400 ;  /* 0x0000040000087882 */ /* 0x000fe20000000000 */
[----:B------:R-:W-:Y:S01]  /*0580*/  UMOV UR7, 0x1 ;  /* 0x0000000100077882 */ /* 0x000fe20000000000 */
[----:B------:R-:W-:Y:S02]  /*0590*/  ULEA UR8, UR37, UR8, 0x18 ;  /* 0x0000000825087291 */ /* 0x000fe4000f8ec0ff */
[----:B------:R-:W-:-:S04]  /*05a0*/  UIADD3 UR12, UPT, UPT, -UR7, 0x100000, URZ ;  /* 0x00100000070c7890 */ /* 0x000fc8000fffe1ff */
[----:B------:R-:W-:Y:S02]  /*05b0*/  USHF.L.U32 UR13, UR12, 0xb, URZ ;  /* 0x0000000b0c0d7899 */ /* 0x000fe400080006ff */
[----:B------:R-:W-:Y:S01]  /*05c0*/  USHF.L.U32 UR12, UR12, 0x1, URZ ;  /* 0x000000010c0c7899 */ /* 0x000fe200080006ff */
[----:B------:R-:W3:Y:S11]  /*05d0*/  FENCE.VIEW.ASYNC.S ;  /* 0x00000000000073c6 */ /* 0x000ef60000000000 */
[----:B---3--:R3:W4:Y:S01]  /*05e0*/  SYNCS.EXCH.64 URZ, [UR8], UR12 ;  /* 0x0000000c08ff75b2 */ /* 0x0087220008000100 */
[----:B------:R3:W1:Y:S01]  /*05f0*/  SYNCS.EXCH.64 URZ, [UR8+0x68], UR12 ;  /* 0x0000680c08ff75b2 */ /* 0x0006620008000100 */
        /* <DEDUP_REMOVED lines=23> */
[----:B------:R3:W1:Y:S02]  /*0770*/  SYNCS.EXCH.64 URZ, [UR8+0xc8], UR12 ;  /* 0x0000c80c08ff75b2 */ /* 0x0006640008000100 */
[----:B---34-:R-:W-:Y:S01]  /*0780*/  NOP ;  /* 0x0000000000007918 */ /* 0x018fe20000000000 */
.L_x_10:
[----:B------:R-:W-:Y:S05]  /*0790*/  BSYNC.RECONVERGENT B0 ;  /* 0x0000000000007941 */ /* 0x000fea0003800200 */
.L_x_9:
[----:B------:R-:W3:Y:S01]  /*07a0*/  SHFL.IDX PT, R0, R70, RZ, 0x1f ;  /* 0x00001fff46007589 */ /* 0x000ee200000e0000 */
[----:B------:R-:W-:Y:S01]  /*07b0*/  NOP ;  /* 0x0000000000007918 */ /* 0x000fe20000000000 */
[----:B---3--:R-:W-:-:S13]  /*07c0*/  ISETP.NE.AND P1, PT, R0, 0x1, PT ;  /* 0x000000010000780c */ /* 0x008fda0003f25270 */
[----:B------:R-:W-:Y:S05]  /*07d0*/  @P1 BRA `(.L_x_11) ;  /* 0x0000000000541947 */ /* 0x000fea0003800000 */
[----:B------:R-:W-:Y:S01]  /*07e0*/  UMOV UR9, 0x400 ;  /* 0x0000040000097882 */ /* 0x000fe20000000000 */
[----:B------:R-:W-:Y:S01]  /*07f0*/  UMOV UR8, 0x20 ;  /* 0x0000002000087882 */ /* 0x000fe20000000000 */
[----:B------:R-:W-:Y:S01]  /*0800*/  UMOV UR7, 0x80 ;  /* 0x0000008000077882 */ /* 0x000fe20000000000 */
[----:B------:R-:W-:Y:S02]  /*0810*/  ULEA UR9, UR37, UR9, 0x18 ;  /* 0x0000000925097291 */ /* 0x000fe4000f8ec0ff */
[----:B------:R-:W-:-:S04]  /*0820*/  UIADD3 UR12, UPT, UPT, -UR8, 0x100000, URZ ;  /* 0x00100000080c7890 */ /* 0x000fc8000fffe1ff */
[----:B------:R-:W-:Y:S02]  /*0830*/  USHF.L.U32 UR13, UR12, 0xb, URZ ;  /* 0x0000000b0c0d7899 */ /* 0x000fe400080006ff */
[----:B------:R-:W-:Y:S02]  /*0840*/  USHF.L.U32 UR12, UR12, 0x1, URZ ;  /* 0x000000010c0c7899 */ /* 0x000fe400080006ff */
[----:B------:R-:W-:-:S04]  /*0850*/  UIADD3 UR14, UPT, UPT, -UR7, 0x100000, URZ ;  /* 0x00100000070e7890 */ /* 0x000fc8000fffe1ff */
[----:B------:R-:W-:Y:S02]  /*0860*/  USHF.L.U32 UR15, UR14, 0xb, URZ ;  /* 0x0000000b0e0f7899 */ /* 0x000fe400080006ff */
[----:B------:R-:W-:Y:S01]  /*0870*/  USHF.L.U32 UR14, UR14, 0x1, URZ ;  /* 0x000000010e0e7899 */ /* 0x000fe200080006ff */
[----:B------:R-:W-:Y:S01]  /*0880*/  ELECT P1, URZ, PT ;  /* 0x0000000000ff782f */ /* 0x000fe20003820000 */
[----:B------:R-:W3:Y:S02]  /*0890*/  FENCE.VIEW.ASYNC.S ;  /* 0x00000000000073c6 */ /* 0x000ee40000000000 */
[----:B---3--:R3:W4:Y:S08]  /*08a0*/  SYNCS.EXCH.64 URZ, [UR9+0xd0], UR12 ;  /* 0x0000d00c09ff75b2 */ /* 0x0087300008000100 */
[----:B------:R3:W1:Y:S01]  /*08b0*/  SYNCS.EXCH.64 URZ, [UR9+0xf0], UR14 ;  /* 0x0000f00e09ff75b2 */ /* 0x0006620008000100 */
[----:B------:R3:W1:Y:S01]  /*08c0*/  SYNCS.EXCH.64 URZ, [UR9+0xd8], UR12 ;  /* 0x0000d80c09ff75b2 */ /* 0x0006620008000100 */
[----:B------:R3:W1:Y:S01]  /*08d0*/  SYNCS.EXCH.64 URZ, [UR9+0xf8], UR14 ;  /* 0x0000f80e09ff75b2 */ /* 0x0006620008000100 */
[----:B------:R3:W1:Y:S01]  /*08e0*/  SYNCS.EXCH.64 URZ, [UR9+0xe0], UR12 ;  /* 0x0000e00c09ff75b2 */ /* 0x0006620008000100 */
[----:B------:R3:W1:Y:S01]  /*08f0*/  SYNCS.EXCH.64 URZ, [UR9+0x100], UR14 ;  /* 0x0001000e09ff75b2 */ /* 0x0006620008000100 */
[----:B------:R3:W1:Y:S01]  /*0900*/  SYNCS.EXCH.64 URZ, [UR9+0xe8], UR12 ;  /* 0x0000e80c09ff75b2 */ /* 0x0006620008000100 */
[----:B------:R3:W1:Y:S01]  /*0910*/  SYNCS.EXCH.64 URZ, [UR9+0x108], UR14 ;  /* 0x0001080e09ff75b2 */ /* 0x0006620008000100 */
[----:B------:R-:W-:Y:S01]  /*0920*/  NOP ;  /* 0x0000000000007918 */ /* 0x000fe20000000000 */
.L_x_11:
[----:B------:R-:W2:Y:S01]  /*0930*/  SHFL.IDX PT, R0, R70, RZ, 0x1f ;  /* 0x00001fff46007589 */ /* 0x000ea200000e0000 */
[----:B------:R-:W-:Y:S01]  /*0940*/  NOP ;  /* 0x0000000000007918 */ /* 0x000fe20000000000 */
[----:B--2---:R-:W-:-:S13]  /*0950*/  ISETP.NE.AND P1, PT, R0, 0x3, PT ;  /* 0x000000030000780c */ /* 0x004fda0003f25270 */
[----:B------:R-:W-:Y:S05]  /*0960*/  @P1 BRA `(.L_x_12) ;  /* 0x00000000002c1947 */ /* 0x000fea0003800000 */
[----:B------:R-:W-:Y:S01]  /*0970*/  UMOV UR8, 0x400 ;  /* 0x0000040000087882 */ /* 0x000fe20000000000 */
[----:B------:R-:W-:Y:S01]  /*0980*/  UMOV UR7, 0x20 ;  /* 0x0000002000077882 */ /* 0x000fe20000000000 */
[----:B------:R-:W-:Y:S02]  /*0990*/  ULEA UR8, UR37, UR8, 0x18 ;  /* 0x0000000825087291 */ /* 0x000fe4000f8ec0ff */
[----:B---3--:R-:W-:-:S04]  /*09a0*/  UIADD3 UR12, UPT, UPT, -UR7, 0x100000, URZ ;  /* 0x00100000070c7890 */ /* 0x008fc8000fffe1ff */
[----:B------:R-:W-:Y:S02]  /*09b0*/  USHF.L.U32 UR13, UR12, 0xb, URZ ;  /* 0x0000000b0c0d7899 */ /* 0x000fe400080006ff */
[----:B------:R-:W-:Y:S01]  /*09c0*/  USHF.L.U32 UR12, UR12, 0x1, URZ ;  /* 0x000000010c0c7899 */ /* 0x000fe200080006ff */
[----:B------:R-:W-:Y:S01]  /*09d0*/  ELECT P1, URZ, PT ;  /* 0x0000000000ff782f */ /* 0x000fe20003820000 */
[----:B------:R-:W2:Y:S10]  /*09e0*/  FENCE.VIEW.ASYNC.S ;  /* 0x00000000000073c6 */ /* 0x000eb40000000000 */
[----:B--2---:R2:W3:Y:S01]  /*09f0*/  SYNCS.EXCH.64 URZ, [UR8+0x110], UR12 ;  /* 0x0001100c08ff75b2 */ /* 0x0044e20008000100 */
[----:B------:R2:W1:Y:S01]  /*0a00*/  SYNCS.EXCH.64 URZ, [UR8+0x118], UR12 ;  /* 0x0001180c08ff75b2 */ /* 0x0004620008000100 */
[----:B------:R-:W-:Y:S01]  /*0a10*/  NOP ;  /* 0x0000000000007918 */ /* 0x000fe20000000000 */
.L_x_12:
[----:B------:R-:W4:Y:S01]  /*0a20*/  SHFL.IDX PT, R0, R70, RZ, 0x1f ;  /* 0x00001fff46007589 */ /* 0x000f2200000e0000 */
[----:B------:R-:W-:Y:S01]  /*0a30*/  NOP ;  /* 0x0000000000007918 */ /* 0x000fe20000000000 */
[----:B----4-:R-:W-:-:S13]  /*0a40*/  ISETP.NE.AND P1, PT, R0, 0x4, PT ;  /* 0x000000040000780c */ /* 0x010fda0003f25270 */
[----:B------:R-:W-:Y:S05]  /*0a50*/  @P1 BRA `(.L_x_13) ;  /* 0x0000000000481947 */ /* 0x000fea0003800000 */
[----:B---3--:R-:W-:Y:S01]  /*0a60*/  UMOV UR9, 0x1a0 ;  /* 0x000001a000097882 */ /* 0x008fe20000000000 */
[----:B--2---:R-:W-:Y:S01]  /*0a70*/  UMOV UR8, 0x400 ;  /* 0x0000040000087882 */ /* 0x004fe20000000000 */
[----:B------:R-:W-:Y:S01]  /*0a80*/  USEL UR9, UR9, 0x1e0, UP5 ;  /* 0x000001e009097887 */ /* 0x000fe2000a800000 */
        /* <DEDUP_REMOVED lines=9> */
[----:B------:R-:W2:Y:S02]  /*0b20*/  FENCE.VIEW.ASYNC.S ;  /* 0x00000000000073c6 */ /* 0x000ea40000000000 */
[----:B--2---:R4:W2:Y:S08]  /*0b30*/  SYNCS.EXCH.64 URZ, [UR8+0x120], UR12 ;  /* 0x0001200c08ff75b2 */ /* 0x0048b00008000100 */
[----:B------:R4:W3:Y:S01]  /*0b40*/  SYNCS.EXCH.64 URZ, [UR8+0x130], UR14 ;  /* 0x0001300e08ff75b2 */ /* 0x0008e20008000100 */
[----:B------:R4:W1:Y:S01]  /*0b50*/  SYNCS.EXCH.64 URZ, [UR8+0x128], UR12 ;  /* 0x0001280c08ff75b2 */ /* 0x0008620008000100 */
[----:B------:R4:W1:Y:S02]  /*0b60*/  SYNCS.EXCH.64 URZ, [UR8+0x138], UR14 ;  /* 0x0001380e08ff75b2 */ /* 0x0008640008000100 */
[----:B----4-:R-:W-:Y:S01]  /*0b70*/  NOP ;  /* 0x0000000000007918 */ /* 0x010fe20000000000 */
.L_x_13:
[----:B------:R-:W4:Y:S01]  /*0b80*/  SHFL.IDX PT, R0, R70, RZ, 0x1f ;  /* 0x00001fff46007589 */ /* 0x000f2200000e0000 */
[----:B------:R-:W-:Y:S01]  /*0b90*/  NOP ;  /* 0x0000000000007918 */ /* 0x000fe20000000000 */
[----:B----4-:R-:W-:-:S13]  /*0ba0*/  ISETP.NE.AND P1, PT, R0, 0x5, PT ;  /* 0x000000050000780c */ /* 0x010fda0003f25270 */
[----:B------:R-:W-:Y:S05]  /*0bb0*/  @P1 BRA `(.L_x_14) ;  /* 0x0000000000541947 */ /* 0x000fea0003800000 */
[----:B---3--:R-:W-:Y:S01]  /*0bc0*/  UMOV UR9, 0x400 ;  /* 0x0000040000097882 */ /* 0x008fe20000000000 */
[----:B--2---:R-:W-:Y:S01]  /*0bd0*/  UMOV UR8, 0x1 ;  /* 0x0000000100087882 */ /* 0x004fe20000000000 */
        /* <DEDUP_REMOVED lines=13> */
[----:B------:R4:W1:Y:S01]  /*0cb0*/  SYNCS.EXCH.64 URZ, [UR9+0x168], UR14 ;  /* 0x0001680e09ff75b2 */ /* 0x0008620008000100 */
[----:B------:R4:W1:Y:S01]  /*0cc0*/  SYNCS.EXCH.64 URZ, [UR9+0x150], UR12 ;  /* 0x0001500c09ff75b2 */ /* 0x0008620008000100 */
[----:B------:R4:W1:Y:S01]  /*0cd0*/  SYNCS.EXCH.64 URZ, [UR9+0x170], UR14 ;  /* 0x0001700e09ff75b2 */ /* 0x0008620008000100 */
[----:B------:R4:W1:Y:S01]  /*0ce0*/  SYNCS.EXCH.64 URZ, [UR9+0x158], UR12 ;  /* 0x0001580c09ff75b2 */ /* 0x0008620008000100 */
[----:B------:R4:W1:Y:S02]  /*0cf0*/  SYNCS.EXCH.64 URZ, [UR9+0x178], UR14 ;  /* 0x0001780e09ff75b2 */ /* 0x0008640008000100 */
[----:B----4-:R-:W-:Y:S01]  /*0d00*/  NOP ;  /* 0x0000000000007918 */ /* 0x010fe20000000000 */
.L_x_14:
[----:B------:R-:W4:Y:S01]  /*0d10*/  SHFL.IDX PT, R0, R70, RZ, 0x1f ;  /* 0x00001fff46007589 */ /* 0x000f2200000e0000 */
[----:B------:R-:W-:Y:S01]  /*0d20*/  ISETP.NE.OR P0, PT, RZ, UR10, !P0 ;  /* 0x0000000aff007c0c */ /* 0x000fe2000c705670 */
[----:B------:R-:W-:Y:S01]  /*0d30*/  NOP ;  /* 0x0000000000007918 */ /* 0x000fe20000000000 */
[----:B----4-:R-:W-:-:S13]  /*0d40*/  ISETP.NE.AND P1, PT, R0, 0x3, PT ;  /* 0x000000030000780c */ /* 0x010fda0003f25270 */
[----:B------:R-:W-:Y:S05]  /*0d50*/  @P1 BRA `(.L_x_15) ;  /* 0x0000000000341947 */ /* 0x000fea0003800000 */
[----:B--2---:R-:W-:Y:S01]  /*0d60*/  UMOV UR8, 0x400 ;  /* 0x0000040000087882 */ /* 0x004fe20000000000 */
[----:B------:R-:W-:Y:S01]  /*0d70*/  UMOV UR7, 0x20 ;  /* 0x0000002000077882 */ /* 0x000fe20000000000 */
[----:B------:R-:W-:Y:S02]  /*0d80*/  ULEA UR8, UR37, UR8, 0x18 ;  /* 0x0000000825087291 */ /* 0x000fe4000f8ec0ff */
[----:B---3--:R-:W-:-:S04]  /*0d90*/  UIADD3 UR12, UPT, UPT, -UR7, 0x100000, URZ ;  /* 0x00100000070c7890 */ /* 0x008fc8000fffe1ff */
[----:B------:R-:W-:Y:S02]  /*0da0*/  USHF.L.U32 UR13, UR12, 0xb, URZ ;  /* 0x0000000b0c0d7899 */ /* 0x000fe400080006ff */
[----:B------:R-:W-:Y:S01]  /*0db0*/  USHF.L.U32 UR12, UR12, 0x1, URZ ;  /* 0x000000010c0c7899 */ /* 0x000fe200080006ff */
[----:B------:R-:W-:Y:S01]  /*0dc0*/  ELECT P1, URZ, PT ;  /* 0x0000000000ff782f */ /* 0x000fe20003820000 */
[----:B------:R-:W2:Y:S10]  /*0dd0*/  FENCE.VIEW.ASYNC.S ;  /* 0x00000000000073c6 */ /* 0x000eb40000000000 */
[----:B--2---:R4:W2:Y:S01]  /*0de0*/  SYNCS.EXCH.64 URZ, [UR8+0x180], UR12 ;  /* 0x0001800c08ff75b2 */ /* 0x0048a20008000100 */
[----:B------:R4:W3:Y:S01]  /*0df0*/  SYNCS.EXCH.64 URZ, [UR8+0x190], UR12 ;  /* 0x0001900c08ff75b2 */ /* 0x0008e20008000100 */
[----:B------:R4:W1:Y:S01]  /*0e00*/  SYNCS.EXCH.64 URZ, [UR8+0x188], UR12 ;  /* 0x0001880c08ff75b2 */ /* 0x0008620008000100 */
[----:B------:R4:W1:Y:S02]  /*0e10*/  SYNCS.EXCH.64 URZ, [UR8+0x198], UR12 ;  /* 0x0001980c08ff75b2 */ /* 0x0008640008000100 */
[----:B----4-:R-:W-:Y:S01]  /*0e20*/  NOP ;  /* 0x0000000000007918 */ /* 0x010fe20000000000 */
.L_x_15:
[----:B------:R-:W-:Y:S01]  /*0e30*/  VOTEU.ALL UP1, P0 ;  /* 0x0000000000ff7886 */ /* 0x000fe20000020000 */
[----:B--2---:R-:W2:Y:S01]  /*0e40*/  LDCU UR8, c[0x0][0x36c] ;  /* 0x00006d80ff0877ac */ /* 0x004ea20008000800 */
[----:B------:R-:W-:Y:S01]  /*0e50*/  NOP ;  /* 0x0000000000007918 */ /* 0x000fe20000000000 */
[----:B------:R-:W-:Y:S01]  /*0e60*/  LOP3.LUT R10, R76, 0x1f, RZ, 0xc0, !PT ;  /* 0x0000001f4c0a7812 */ /* 0x000fe200078ec0ff */
[----:B---3--:R-:W-:Y:S01]  /*0e70*/  UMOV UR12, 0x20 ;  /* 0x00000020000c7882 */ /* 0x008fe20000000000 */
[----:B------:R-:W-:Y:S01]  /*0e80*/  @!UP1 UMOV UR7, 0x400 ;  /* 0x0000040000079882 */ /* 0x000fe20000000000 */
[----:B------:R-:W-:-:S04]  /*0e90*/  @!UP1 UIADD3 UR12, UPT, UPT, -UR12, 0x100000, URZ ;  /* 0x001000000c0c9890 */ /* 0x000fc8000fffe1ff */
[----:B------:R-:W-:Y:S02]  /*0ea0*/  @!UP1 USHF.L.U32 UR13, UR12, 0xb, URZ ;  /* 0x0000000b0c0d9899 */ /* 0x000fe400080006ff */
[----:B------:R-:W-:Y:S02]  /*0eb0*/  @!UP1 USHF.L.U32 UR12, UR12, 0x1, URZ ;  /* 0x000000010c0c9899 */ /* 0x000fe400080006ff */
[----:B------:R-:W-:Y:S01]  /*0ec0*/  @!UP1 ULEA UR7, UR37, UR7, 0x18 ;  /* 0x0000000725079291 */ /* 0x000fe2000f8ec0ff */
[----:B------:R-:W-:Y:S01]  /*0ed0*/  VOTEU.ALL UP1, P0 ;  /* 0x0000000000ff7886 */ /* 0x000fe20000020000 */
[----:B------:R-:W-:Y:S01]  /*0ee0*/  UISETP.NE.AND UP4, UPT, UR10, URZ, UPT ;  /* 0x000000ff0a00728c */ /* 0x000fe2000bf85270 */
[----:B------:R-:W3:Y:S09]  /*0ef0*/  FENCE.VIEW.ASYNC.S ;  /* 0x00000000000073c6 */ /* 0x000ef20000000000 */
[----:B---3--:R3:W4:Y:S01]  /*0f00*/  @!UP1 SYNCS.EXCH.64 URZ, [UR7+0x1a0], UR12 ;  /* 0x0001a00c07ff95b2 */ /* 0x0087220008000100 */
[----:B--2---:R-:W-:-:S09]  /*0f10*/  UISETP.EQ.U32.AND UP1, UPT, UR8, 0x1, UPT ;  /* 0x000000010800788c */ /* 0x004fd2000bf22070 */
[----:B------:R-:W-:Y:S05]  /*0f20*/  BRA.U !UP1, `(.L_x_16) ;  /* 0x0000000109087547 */ /* 0x000fea000b800000 */
[----:B-1--4-:R-:W-:Y:S01]  /*0f30*/  UCGABAR_ARV ;  /* 0x00000000000079c7 */ /* 0x012fe20008000000 */
[----:B------:R-:W-:Y:S05]  /*0f40*/  BRA `(.L_x_17) ;  /* 0x0000000000047947 */ /* 0x000fea0003800000 */
.L_x_16:
[----:B-1--4-:R-:W-:Y:S01]  /*0f50*/  NOP ;  /* 0x0000000000007918 */ /* 0x012fe20000000000 */
.L_x_17:
[----:B------:R-:W1:Y:S01]  /*0f60*/  S2R R11, SR_CTAID.X ;  /* 0x00000000000b7919 */ /* 0x000e620000002500 */
[----:B------:R-:W-:-:S05]  /*0f70*/  CS2R.32 R64, SR_CgaSize ;  /* 0x0000000000407805 */ /* 0x000fca0000008a00 */
[----:B------:R-:W-:-:S05]  /*0f80*/  IMAD R64, R64, -0xa0, RZ ;  /* 0xffffff6040407824 */ /* 0x000fca00078e02ff */
[----:B------:R-:W-:-:S14]  /*0f90*/  R2UR UR8, R64 ;  /* 0x00000000400872ca */ /* 0x000fdc00000e0000 */
[----:B------:R-:W2:Y:S01]  /*0fa0*/  LDCU UR8, c[0x0][UR8+0x2b0] ;  /* 0x00005600080877ac */ /* 0x000ea20008000800 */
[----:B------:R-:W-:-:S05]  /*0fb0*/  CS2R.32 R0, SR_CgaSize ;  /* 0x0000000000007805 */ /* 0x000fca0000008a00 */
[----:B------:R-:W-:-:S06]  /*0fc0*/  IMAD R0, R0, -0xa0, RZ ;  /* 0xffffff6000007824 */ /* 0x000fcc00078e02ff */
[----:B------:R-:W4:Y:S01]  /*0fd0*/  LDC R0, c[0x0][R0+0x2a0] ;  /* 0x0000a80000007b82 */ /* 0x000f220000000800 */
[----:B------:R-:W-:Y:S01]  /*0fe0*/  PRMT R8, RZ, 0x7610, R8 ;  /* 0x00007610ff087816 */ /* 0x000fe20000000008 */
[----:B------:R-:W2:Y:S01]  /*0ff0*/  S2R R20, SR_CTAID.Y ;  /* 0x0000000000147919 */ /* 0x000ea20000002600 */
[----:B------:R-:W-:-:S05]  /*1000*/  CS2R.32 R64, SR_CgaSize ;  /* 0x0000000000407805 */ /* 0x000fca0000008a00 */
[----:B------:R-:W-:-:S05]  /*1010*/  IMAD R64, R64, -0xa0, RZ ;  /* 0xffffff6040407824 */ /* 0x000fca00078e02ff */
[----:B---3--:R-:W-:-:S14]  /*1020*/  R2UR UR7, R64 ;  /* 0x00000000400772ca */ /* 0x008fdc00000e0000 */
[----:B------:R-:W3:Y:S01]  /*1030*/  LDCU UR7, c[0x0][UR7+0x2b4] ;  /* 0x00005680070777ac */ /* 0x000ee20008000800 */
[----:B------:R-:W-:Y:S01]  /*1040*/  UISETP.NE.AND UP2, UPT, UR10, 0x2, UPT ;  /* 0x000000020a00788c */ /* 0x000fe2000bf45270 */
[----:B------:R-:W2:Y:S01]  /*1050*/  LDC R9, c[0x0][0xb24] ;  /* 0x0002c900ff097b82 */ /* 0x000ea20000000800 */
[----:B------:R-:W-:-:S05]  /*1060*/  CS2R.32 R62, SR_CgaSize ;  /* 0x00000000003e7805 */ /* 0x000fca0000008a00 */
[----:B------:R-:W-:-:S06]  /*1070*/  IMAD R62, R62, -0xa0, RZ ;  /* 0xffffff603e3e7824 */ /* 0x000fcc00078e02ff */
[----:B------:R-:W4:Y:S08]  /*1080*/  LDC R62, c[0x0][R62+0x2a4] ;  /* 0x0000a9003e3e7b82 */ /* 0x000f300000000800 */
[----:B------:R-:W4:Y:S01]  /*1090*/  LDC R26, c[0x0][0xb24] ;  /* 0x0002c900ff1a7b82 */ /* 0x000f220000000800 */
[----:B-1----:R-:W-:Y:S01]  /*10a0*/  I2FP.F32.U32 R4, R11 ;  /* 0x0000000b00047245 */ /* 0x002fe20000201000 */
[----:B------:R-:W-:-:S06]  /*10b0*/  IMAD.MOV.U32 R21, RZ, RZ, R11 ;  /* 0x000000ffff157224 */ /* 0x000fcc00078e000b */
[----:B------:R-:W1:Y:S01]  /*10c0*/  S2UR UR36, SR_CTAID.Z ;  /* 0x00000000002479c3 */ /* 0x000e620000002700 */
[----:B--2---:R-:W-:Y:S02]  /*10d0*/  ISETP.GE.AND P0, PT, R9, 0x1, PT ;  /* 0x000000010900780c */ /* 0x004fe40003f06270 */
[----:B------:R-:W-:Y:S01]  /*10e0*/  I2FP.F32.U32 R2, R20 ;  /* 0x0000001400027245 */ /* 0x000fe20000201000 */
[----:B------:R-:W-:-:S04]  /*10f0*/  FMUL R4, R4, UR8 ;  /* 0x0000000804047c20 */ /* 0x000fc80008400000 */
[----:B---3--:R-:W-:Y:S01]  /*1100*/  FMUL R2, R2, UR7 ;  /* 0x0000000702027c20 */ /* 0x008fe20008400000 */
[----:B------:R-:W2:Y:S01]  /*1110*/  F2I.U32.TRUNC.NTZ R64, R4 ;  /* 0x0000000400407305 */ /* 0x000ea2000020f000 */
[----:B------:R-:W3:Y:S07]  /*1120*/  LDCU UR7, c[0x0][0xb30] ;  /* 0x00016600ff0777ac */ /* 0x000eee0008000800 */
[----:B------:R-:W1:Y:S01]  /*1130*/  F2I.U32.TRUNC.NTZ R3, R2 ;  /* 0x0000000200037305 */ /* 0x000e62000020f000 */
[----:B--2---:R-:W-:-:S04]  /*1140*/  IMAD.MOV R64, RZ, RZ, -R64 ;  /* 0x000000ffff407224 */ /* 0x004fc800078e0a40 */
[----:B----4-:R-:W-:Y:S01]  /*1150*/  IMAD R64, R0, R64, R11 ;  /* 0x0000004000407224 */ /* 0x010fe200078e020b */
[----:B------:R-:W-:Y:S01]  /*1160*/  PRMT R0, RZ, 0x7610, R0 ;  /* 0x00007610ff007816 */ /* 0x000fe20000000000 */
[----:B---3--:R-:W-:Y:S01]  /*1170*/  UISETP.NE.AND UP3, UPT, UR7, 0x1, UPT ;  /* 0x000000010700788c */ /* 0x008fe2000bf65270 */
[----:B-1----:R-:W-:-:S05]  /*1180*/  IADD3 R3, PT, PT, -R3, RZ, RZ ;  /* 0x000000ff03037210 */ /* 0x002fca0007ffe1ff */
[----:B------:R-:W-:Y:S01]  /*1190*/  IMAD R62, R62, R3, R20 ;  /* 0x000000033e3e7224 */ /* 0x000fe200078e0214 */
[----:B------:R-:W-:Y:S06]  /*11a0*/  BRA.U UP4, `(.L_x_18) ;  /* 0x0000000104247547 */ /* 0x000fec000b800000 */
[----:B------:R-:W-:Y:S01]  /*11b0*/  ISETP.NE.AND P1, PT, R62, RZ, PT ;  /* 0x000000ff3e00720c */ /* 0x000fe20003f25270 */
[----:B------:R-:W-:Y:S01]  /*11c0*/  IMAD.MOV.U32 R0, RZ, RZ, 0x3 ;  /* 0x00000003ff007424 */ /* 0x000fe200078e00ff */
[C---:B------:R-:W-:Y:S02]  /*11d0*/  LOP3.LUT R3, R64.reuse, 0xfffffffe, RZ, 0xc0, !PT ;  /* 0xfffffffe40037812 */ /* 0x040fe400078ec0ff */
[----:B------:R-:W-:Y:S02]  /*11e0*/  ISETP.LT.U32.OR P1, PT, R64, 0x2, !P1 ;  /* 0x000000024000780c */ /* 0x000fe40004f21470 */
[----:B------:R-:W-:Y:S02]  /*11f0*/  SHF.L.U32 R0, R0, R3, RZ ;  /* 0x0000000300007219 */ /* 0x000fe400000006ff */
[----:B------:R-:W-:Y:S02]  /*1200*/  SEL R5, RZ, 0x1, !P1 ;  /* 0x00000001ff057807 */ /* 0x000fe40004800000 */
[----:B------:R-:W-:-:S05]  /*1210*/  SEL R2, RZ, 0x2, !P1 ;  /* 0x00000002ff027807 */ /* 0x000fca0004800000 */
[----:B------:R-:W-:-:S05]  /*1220*/  IMAD.IADD R2, R5, 0x1, R2 ;  /* 0x0000000105027824 */ /* 0x000fca00078e0202 */
[----:B------:R-:W-:Y:S02]  /*1230*/  PRMT R8, R2, 0x7610, R8 ;  /* 0x0000761002087816 */ /* 0x000fe40000000008 */
.L_x_18:
[----:B------:R-:W-:Y:S05]  /*1240*/  @!P0 BRA `(.L_x_19) ;  /* 0x0000000000b88947 */ /* 0x000fea0003800000 */
[----:B------:R-:W1:Y:S01]  /*1250*/  LDC.64 R4, c[0x0][0xb18] ;  /* 0x0002c600ff047b82 */ /* 0x000e620000000a00 */
[----:B------:R-:W-:-:S07]  /*1260*/  ISETP.NE.AND P0, PT, R9, 0x1, PT ;  /* 0x000000010900780c */ /* 0x000fce0003f05270 */
[----:B------:R-:W2:Y:S08]  /*1270*/  LDC R14, c[0x0][0xb0c] ;  /* 0x0002c300ff0e7b82 */ /* 0x000eb00000000800 */
[----:B------:R-:W3:Y:S08]  /*1280*/  LDC R13, c[0x0][0x370] ;  /* 0x0000dc00ff0d7b82 */ /* 0x000ef00000000800 */
[----:B------:R-:W4:Y:S01]  /*1290*/  LDC R16, c[0x0][0x374] ;  /* 0x0000dd00ff107b82 */ /* 0x000f220000000800 */
[----:B-1----:R-:W-:-:S07]  /*12a0*/  ISETP.NE.AND P1, PT, R4, 0x1, PT ;  /* 0x000000010400780c */ /* 0x002fce0003f25270 */
[----:B------:R-:W3:Y:S01]  /*12b0*/  LDC.64 R6, c[0x0][0xb10] ;  /* 0x0002c400ff067b82 */ /* 0x000ee20000000a00 */
[----:B--2---:R-:W-:-:S07]  /*12c0*/  ISETP.NE.AND P2, PT, R14, 0x1, PT ;  /* 0x000000010e00780c */ /* 0x004fce0003f45270 */
[----:B------:R-:W1:Y:S08]  /*12d0*/  LDC R12, c[0x0][0xb20] ;  /* 0x0002c800ff0c7b82 */ /* 0x000e700000000800 */
[----:B------:R-:W2:Y:S01]  /*12e0*/  LDC.64 R2, c[0x0][0xb28] ;  /* 0x0002ca00ff027b82 */ /* 0x000ea20000000a00 */
[----:B----4-:R-:W-:-:S04]  /*12f0*/  IMAD.HI.U32 R15, R16, R5, RZ ;  /* 0x00000005100f7227 */ /* 0x010fc800078e00ff */
[----:B------:R-:W-:-:S04]  /*1300*/  IMAD.HI.U32 R5, R20, R5, RZ ;  /* 0x0000000514057227 */ /* 0x000fc800078e00ff */
[----:B---3--:R-:W-:-:S04]  /*1310*/  IMAD.HI.U32 R18, R13, R6, RZ ;  /* 0x000000060d127227 */ /* 0x008fc800078e00ff */
[C---:B------:R-:W-:Y:S01]  /*1320*/  IMAD.HI.U32 R22, R11.reuse, R6, RZ ;  /* 0x000000060b167227 */ /* 0x040fe200078e00ff */
[-C--:B------:R-:W-:Y:S02]  /*1330*/  @P2 SHF.R.U32.HI R13, RZ, R7.reuse, R18 ;  /* 0x00000007ff0d2219 */ /* 0x080fe40000011612 */
[-C--:B-1----:R-:W-:Y:S02]  /*1340*/  @P1 SHF.R.U32.HI R16, RZ, R12.reuse, R15 ;  /* 0x0000000cff101219 */ /* 0x082fe4000001160f */
[----:B------:R-:W-:Y:S02]  /*1350*/  SHF.R.U32.HI R5, RZ, R12, R5 ;  /* 0x0000000cff057219 */ /* 0x000fe40000011605 */
[----:B------:R-:W-:Y:S02]  /*1360*/  SHF.R.U32.HI R22, RZ, R7, R22 ;  /* 0x00000007ff167219 */ /* 0x000fe40000011616 */
[----:B------:R-:W-:Y:S01]  /*1370*/  SEL R5, R20, R5, !P1 ;  /* 0x0000000514057207 */ /* 0x000fe20004800000 */
[----:B--2---:R-:W-:Y:S01]  /*1380*/  IMAD.HI.U32 R18, R16, R2, RZ ;  /* 0x0000000210127227 */ /* 0x004fe200078e00ff */
[----:B------:R-:W-:-:S02]  /*1390*/  SEL R21, R11, R22, !P2 ;  /* 0x000000160b157207 */ /* 0x000fc40005000000 */
[----:B------:R-:W-:Y:S01]  /*13a0*/  IADD3 R7, PT, PT, -R5, RZ, RZ ;  /* 0x000000ff05077210 */ /* 0x000fe20007ffe1ff */
[----:B------:R-:W-:Y:S01]  /*13b0*/  IMAD.HI.U32 R6, R13, R2, RZ ;  /* 0x000000020d067227 */ /* 0x000fe200078e00ff */
[----:B------:R-:W-:-:S03]  /*13c0*/  @P0 SHF.R.U32.HI R16, RZ, R3, R18 ;  /* 0x00000003ff100219 */ /* 0x000fc60000011612 */
[----:B------:R-:W-:Y:S01]  /*13d0*/  IMAD R7, R4, R7, R20 ;  /* 0x0000000704077224 */ /* 0x000fe200078e0214 */
[----:B------:R-:W-:Y:S01]  /*13e0*/  @P0 SHF.R.U32.HI R13, RZ, R3, R6 ;  /* 0x00000003ff0d0219 */ /* 0x000fe20000011606 */
[----:B------:R-:W-:-:S04]  /*13f0*/  IMAD R16, R16, R9, RZ ;  /* 0x0000000910107224 */ /* 0x000fc800078e02ff */
[----:B------:R-:W-:Y:S01]  /*1400*/  IMAD R6, R13, R9, RZ ;  /* 0x000000090d067224 */ /* 0x000fe200078e02ff */
[----:B------:R-:W-:-:S04]  /*1410*/  ISETP.GE.AND P1, PT, R5, R16, PT ;  /* 0x000000100500720c */ /* 0x000fc80003f26270 */
[----:B------:R-:W-:Y:S01]  /*1420*/  ISETP.GE.OR P1, PT, R21, R6, P1 ;  /* 0x000000061500720c */ /* 0x000fe20000f26670 */
[----:B------:R-:W-:-:S05]  /*1430*/  IMAD.HI.U32 R6, R5, R2, RZ ;  /* 0x0000000205067227 */ /* 0x000fca00078e00ff */
[----:B------:R-:W-:-:S04]  /*1440*/  SHF.R.U32.HI R6, RZ, R3, R6 ;  /* 0x00000003ff067219 */ /* 0x000fc80000011606 */
[----:B------:R-:W-:-:S03]  /*1450*/  SEL R6, R5, R6, !P0 ;  /* 0x0000000605067207 */ /* 0x000fc60004000000 */
[----:B------:R-:W-:Y:S01]  /*1460*/  @!P1 IMAD.HI.U32 R12, R21, R2, RZ ;  /* 0x00000002150c9227 */ /* 0x000fe200078e00ff */
[----:B------:R-:W-:-:S04]  /*1470*/  IADD3 R2, PT, PT, -R6, RZ, RZ ;  /* 0x000000ff06027210 */ /* 0x000fc80007ffe1ff */
[----:B------:R-:W-:Y:S01]  /*1480*/  @!P1 SHF.R.U32.HI R12, RZ, R3, R12 ;  /* 0x00000003ff0c9219 */ /* 0x000fe2000001160c */
[----:B------:R-:W-:-:S03]  /*1490*/  IMAD R2, R9, R2, R5 ;  /* 0x0000000209027224 */ /* 0x000fc600078e0205 */
[----:B------:R-:W-:-:S05]  /*14a0*/  @!P1 SEL R3, R21, R12, !P0 ;  /* 0x0000000c15039207 */ /* 0x000fca0004000000 */
[--C-:B------:R-:W-:Y:S02]  /*14b0*/  @!P1 IMAD.IADD R6, R6, 0x1, -R3.reuse ;  /* 0x0000000106069824 */ /* 0x100fe400078e0a03 */
[----:B------:R-:W-:Y:S01]  /*14c0*/  @!P1 IMAD R3, R2, R13, R3 ;  /* 0x0000000d02039224 */ /* 0x000fe200078e0203 */
[----:B------:R-:W-:Y:S01]  /*14d0*/  IADD3 R2, PT, PT, -R21, RZ, RZ ;  /* 0x000000ff15027210 */ /* 0x000fe20007ffe1ff */
[----:B------:R-:W-:Y:S02]  /*14e0*/  @!P1 IMAD R5, R6, R9, R21 ;  /* 0x0000000906059224 */ /* 0x000fe400078e0215 */
[----:B------:R-:W-:Y:S02]  /*14f0*/  @!P1 IMAD.MOV.U32 R21, RZ, RZ, R3 ;  /* 0x000000ffff159224 */ /* 0x000fe400078e0003 */
[----:B------:R-:W-:Y:S02]  /*1500*/  IMAD R2, R14, R2, R11 ;  /* 0x000000020e027224 */ /* 0x000fe400078e020b */
[----:B------:R-:W-:-:S02]  /*1510*/  IMAD R20, R5, R4, R7 ;  /* 0x0000000405147224 */ /* 0x000fc400078e0207 */
[----:B------:R-:W-:Y:S02]  /*1520*/  IMAD R21, R21, R14, R2 ;  /* 0x0000000e15157224 */ /* 0x000fe400078e0202 */
.L_x_19:
[----:B------:R-:W-:Y:S05]  /*1530*/  BRA.U UP3, `(.L_x_20) ;  /* 0x0000000103407547 */ /* 0x000fea000b800000 */
[----:B------:R-:W1:Y:S08]  /*1540*/  LDC.64 R4, c[0x0][0xb10] ;  /* 0x0002c400ff047b82 */ /* 0x000e700000000a00 */
[----:B------:R-:W2:Y:S08]  /*1550*/  LDC.64 R2, c[0x0][0xb18] ;  /* 0x0002c600ff027b82 */ /* 0x000eb00000000a00 */
[----:B------:R-:W3:Y:S08]  /*1560*/  LDC R6, c[0x0][0xb20] ;  /* 0x0002c800ff067b82 */ /* 0x000ef00000000800 */
[----:B------:R-:W4:Y:S01]  /*1570*/  LDC R12, c[0x0][0xb0c] ;  /* 0x0002c300ff0c7b82 */ /* 0x000f220000000800 */
[----:B-1----:R-:W-:-:S05]  /*1580*/  IMAD.HI.U32 R4, R21, R4, RZ ;  /* 0x0000000415047227 */ /* 0x002fca00078e00ff */
[----:B------:R-:W-:Y:S01]  /*1590*/  SHF.R.U32.HI R4, RZ, R5, R4 ;  /* 0x00000005ff047219 */ /* 0x000fe20000011604 */
[----:B--2---:R-:W-:Y:S01]  /*15a0*/  IMAD.HI.U32 R3, R20, R3, RZ ;  /* 0x0000000314037227 */ /* 0x004fe200078e00ff */
[----:B------:R-:W-:-:S04]  /*15b0*/  ISETP.NE.AND P0, PT, R2, 0x1, PT ;  /* 0x000000010200780c */ /* 0x000fc80003f05270 */
[----:B---3--:R-:W-:-:S04]  /*15c0*/  SHF.R.U32.HI R3, RZ, R6, R3 ;  /* 0x00000006ff037219 */ /* 0x008fc80000011603 */
[----:B------:R-:W-:Y:S02]  /*15d0*/  SEL R3, R20, R3, !P0 ;  /* 0x0000000314037207 */ /* 0x000fe40004000000 */
[----:B----4-:R-:W-:-:S04]  /*15e0*/  ISETP.NE.AND P1, PT, R12, 0x1, PT ;  /* 0x000000010c00780c */ /* 0x010fc80003f25270 */
[----:B------:R-:W-:-:S05]  /*15f0*/  SEL R6, R21, R4, !P1 ;  /* 0x0000000415067207 */ /* 0x000fca0004800000 */
[----:B------:R-:W-:Y:S02]  /*1600*/  IMAD.IADD R4, R3, 0x1, -R6 ;  /* 0x0000000103047824 */ /* 0x000fe400078e0a06 */
[----:B------:R-:W-:Y:S02]  /*1610*/  IMAD.IADD R3, R6, 0x1, -R3 ;  /* 0x0000000106037824 */ /* 0x000fe400078e0a03 */
[----:B------:R-:W-:Y:S02]  /*1620*/  IMAD R21, R4, R12, R21 ;  /* 0x0000000c04157224 */ /* 0x000fe400078e0215 */
[----:B------:R-:W-:Y:S02]  /*1630*/  IMAD R20, R3, R2, R20 ;  /* 0x0000000203147224 */ /* 0x000fe400078e0214 */
.L_x_20:
[----:B------:R-:W-:Y:S05]  /*1640*/  BRA.U !UP1, `(.L_x_21) ;  /* 0x00000001090c7547 */ /* 0x000fea000b800000 */
[----:B------:R-:W-:Y:S01]  /*1650*/  UCGABAR_WAIT ;  /* 0x0000000000007dc7 */ /* 0x000fe20008000000 */
[----:B------:R-:W-:Y:S01]  /*1660*/  CCTL.IVALL ;  /* 0x00000000ff00798f */ /* 0x000fe20002000000 */
[----:B------:R-:W-:Y:S05]  /*1670*/  BRA `(.L_x_22) ;  /* 0x0000000000047947 */ /* 0x000fea0003800000 */
.L_x_21:
[----:B------:R-:W-:Y:S06]  /*1680*/  BAR.SYNC.DEFER_BLOCKING 0x0 ;  /* 0x0000000000007b1d */ /* 0x000fec0000010000 */
.L_x_22:
[----:B------:R-:W-:Y:S05]  /*1690*/  BRA.U UP2, `(.L_x_23) ;  /* 0x0000001502e87547 */ /* 0x000fea000b800000 */
[----:B------:R-:W1:Y:S01]  /*16a0*/  LDCU UR4, c[0x0][0x38c] ;  /* 0x00007180ff0477ac */ /* 0x000e620008000800 */
[----:B------:R-:W2:Y:S01]  /*16b0*/  LDC R9, c[0x0][0x370] ;  /* 0x0000dc00ff097b82 */ /* 0x000ea20000000800 */
[----:B------:R-:W-:Y:S02]  /*16c0*/  IMAD.SHL.U32 R16, R11, 0x40, RZ ;  /* 0x000000400b107824 */ /* 0x000fe400078e00ff */
[----:B------:R-:W-:Y:S01]  /*16d0*/  HFMA2 R14, -RZ, RZ, 0, 0 ;  /* 0x00000000ff0e7431 */ /* 0x000fe200000001ff */
[----:B------:R-:W-:Y:S01]  /*16e0*/  UISETP.NE.AND UP1, UPT, UR10, URZ, UPT ;  /* 0x000000ff0a00728c */ /* 0x000fe2000bf25270 */
[----:B------:R-:W-:Y:S01]  /*16f0*/  ISETP.NE.AND P4, PT, R10, RZ, P5 ;  /* 0x000000ff0a00720c */ /* 0x000fe20002f85270 */
[----:B------:R-:W-:Y:S01]  /*1700*/  IMAD.MOV.U32 R15, RZ, RZ, 0x1 ;  /* 0x00000001ff0f7424 */ /* 0x000fe200078e00ff */
[----:B------:R-:W-:Y:S01]  /*1710*/  MOV R10, RZ ;  /* 0x000000ff000a7202 */ /* 0x000fe20000000f00 */
[----:B------:R-:W-:Y:S01]  /*1720*/  IMAD.MOV.U32 R12, RZ, RZ, RZ ;  /* 0x000000ffff0c7224 */ /* 0x000fe200078e00ff */
[----:B------:R-:W3:Y:S01]  /*1730*/  LDC R0, c[0x0][0x374] ;  /* 0x0000dd00ff007b82 */ /* 0x000ee20000000800 */
[----:B------:R-:W-:Y:S01]  /*1740*/  IMAD.MOV.U32 R8, RZ, RZ, 0x1 ;  /* 0x00000001ff087424 */ /* 0x000fe200078e00ff */
[----:B------:R-:W-:Y:S01]  /*1750*/  LOP3.LUT R16, R16, 0x40, RZ, 0xc0, !PT ;  /* 0x0000004010107812 */ /* 0x000fe200078ec0ff */
[----:B------:R-:W4:Y:S01]  /*1760*/  LDCU.64 UR14, c[0x0][0x348] ;  /* 0x00006900ff0e77ac */ /* 0x000f220008000a00 */
[----:B------:R-:W-:-:S02]  /*1770*/  USEL UR22, UR6, 0x2, UP1 ;  /* 0x0000000206167887 */ /* 0x000fc40008800000 */
[----:B-1----:R-:W-:Y:S01]  /*1780*/  UIADD3 UR5, UPT, UPT, UR4, 0x3f, URZ ;  /* 0x0000003f04057890 */ /* 0x002fe2000fffe0ff */
[----:B------:R-:W-:-:S03]  /*1790*/  UMOV UR23, URZ ;  /* 0x000000ff00177c82 */ /* 0x000fc60008000000 */
[----:B------:R-:W-:-:S04]  /*17a0*/  USHF.R.S32.HI UR7, URZ, 0x1f, UR5 ;  /* 0x0000001fff077899 */ /* 0x000fc80008011405 */
[----:B------:R-:W-:Y:S02]  /*17b0*/  ULEA.HI UR7, UR7, UR5, URZ, 0x6 ;  /* 0x0000000507077291 */ /* 0x000fe4000f8f30ff */
[----:B------:R-:W-:Y:S02]  /*17c0*/  UIADD3 UR5, UPT, UPT, UR4, -0x1, URZ ;  /* 0xffffffff04057890 */ /* 0x000fe4000fffe0ff */
[----:B------:R-:W-:Y:S02]  /*17d0*/  USHF.R.S32.HI UR7, URZ, 0x6, UR7 ;  /* 0x00000006ff077899 */ /* 0x000fe40008011407 */
[----:B------:R-:W-:Y:S02]  /*17e0*/  UISETP.GE.U32.AND UP2, UPT, UR5, -0x7f, UPT ;  /* 0xffffff810500788c */ /* 0x000fe4000bf46070 */
[----:B------:R-:W-:Y:S02]  /*17f0*/  UISETP.LT.U32.AND UP0, UPT, UR7, 0xd, UPT ;  /* 0x0000000d0700788c */ /* 0x000fe4000bf01070 */
[----:B------:R-:W-:-:S02]  /*1800*/  UIADD3 UR4, UPT, UPT, UR4, 0x7e, URZ ;  /* 0x0000007e04047890 */ /* 0x000fc4000fffe0ff */
[----:B------:R-:W-:-:S04]  /*1810*/  USEL UR5, UR7, 0xd, UP0 ;  /* 0x0000000d07057887 */ /* 0x000fc80008000000 */
[----:B------:R-:W-:Y:S02]  /*1820*/  UIADD3 UR21, UPT, UPT, UR5, -0x1, URZ ;  /* 0xffffffff05157890 */ /* 0x000fe4000fffe0ff */
[----:B------:R-:W-:Y:S02]  /*1830*/  @UP2 UIADD3 UR21, UPT, UPT, UR5, URZ, URZ ;  /* 0x000000ff05152290 */ /* 0x000fe4000fffe0ff */
[----:B------:R-:W-:Y:S02]  /*1840*/  UIADD3 UR24, UPT, UPT, UR7, -UR5, URZ ;  /* 0x8000000507187290 */ /* 0x000fe4000fffe0ff */
[----:B------:R-:W-:Y:S02]  /*1850*/  UIADD3 UR13, UPT, UPT, UR21, 0x1, URZ ;  /* 0x00000001150d7890 */ /* 0x000fe4000fffe0ff */
[----:B--2-4-:R-:W-:-:S12]  /*1860*/  UIADD3 UR21, UPT, UPT, -UR21, URZ, URZ ;  /* 0x000000ff15157290 */ /* 0x014fd8000fffe1ff */
.L_x_43:
[----:B------:R-:W-:Y:S01]  /*1870*/  UISETP.NE.AND UP0, UPT, UR37, URZ, UPT ;  /* 0x000000ff2500728c */ /* 0x000fe2000bf05270 */
[----:B------:R-:W1:Y:S08]  /*1880*/  S2UR UR37, SR_CgaCtaId ;  /* 0x00000000002579c3 */ /* 0x000e700000008800 */
[----:B------:R-:W-:Y:S05]  /*1890*/  BRA.U UP0, `(.L_x_24) ;  /* 0x0000000100347547 */ /* 0x000fea000b800000 */
[----:B------:R-:W2:Y:S01]  /*18a0*/  S2R R2, SR_CgaCtaId ;  /* 0x0000000000027919 */ /* 0x000ea20000008800 */
[----:B------:R-:W-:-:S04]  /*18b0*/  MOV R3, 0x400 ;  /* 0x0000040000037802 */ /* 0x000fc80000000f00 */
[----:B--2---:R-:W-:Y:S02]  /*18c0*/  LEA R3, R2, R3, 0x18 ;  /* 0x0000000302037211 */ /* 0x004fe400078ec0ff */
[----:B------:R-:W-:-:S03]  /*18d0*/  SHF.L.U32 R2, R8, 0x1f, RZ ;  /* 0x0000001f08027819 */ /* 0x000fc600000006ff */
[----:B------:R-:W-:-:S04]  /*18e0*/  IMAD R3, R10, 0x8, R3 ;  /* 0x000000080a037824 */ /* 0x000fc800078e0203 */
[----:B------:R-:W2:Y:S02]  /*18f0*/  SYNCS.PHASECHK.TRANS64.TRYWAIT P0, [R3+URZ+0x190], R2 ;  /* 0x00019002030075a7 */ /* 0x000ea400080011ff */
[----:B--2---:R-:W-:Y:S05]  /*1900*/  @!P0 BRA `(.L_x_25) ;  /* 0x0000007400608947 */ /* 0x004fea0003800000 */
.L_x_160:
[----:B------:R-:W-:Y:S01]  /*1910*/  VIADD R10, R10, 0x1 ;  /* 0x000000010a0a7836 */ /* 0x000fe20000000000 */
[----:B------:R2:W-:Y:S04]  /*1920*/  SYNCS.ARRIVE.TRANS64.A1T0 RZ, [R3+URZ+0x180], RZ ;  /* 0x000180ff03ff79a7 */ /* 0x0005e800081000ff */
[----:B------:R-:W-:-:S04]  /*1930*/  ISETP.NE.AND P0, PT, R10, 0x2, PT ;  /* 0x000000020a00780c */ /* 0x000fc80003f05270 */
[----:B------:R-:W-:Y:S02]  /*1940*/  SEL R10, R10, RZ, P0 ;  /* 0x000000ff0a0a7207 */ /* 0x000fe40000000000 */
[----:B--2---:R-:W-:-:S04]  /*1950*/  SEL R3, RZ, 0x1, P0 ;  /* 0x00000001ff037807 */ /* 0x004fc80000000000 */
[----:B------:R-:W-:-:S07]  /*1960*/  LOP3.LUT R8, R8, R3, RZ, 0x3c, !PT ;  /* 0x0000000308087212 */ /* 0x000fce00078e3cff */
.L_x_24:
[----:B------:R-:W-:Y:S01]  /*1970*/  UMOV UR6, 0x400 ;  /* 0x0000040000067882 */ /* 0x000fe20000000000 */
[----:B------:R-:W-:Y:S01]  /*1980*/  LEA.HI R3, R21, R21, RZ, 0x1 ;  /* 0x0000001515037211 */ /* 0x000fe200078f08ff */
[----:B-1----:R-:W-:Y:S01]  /*1990*/  ULEA UR6, UR37, UR6, 0x18 ;  /* 0x0000000625067291 */ /* 0x002fe2000f8ec0ff */
[----:B------:R-:W-:Y:S01]  /*19a0*/  SHF.L.U32 R2, R15, 0x1f, RZ ;  /* 0x0000001f0f027819 */ /* 0x000fe200000006ff */
[----:B------:R-:W-:Y:S01]  /*19b0*/  UISETP.GE.U32.AND UP0, UPT, UR4, 0x7f, UPT ;  /* 0x0000007f0400788c */ /* 0x000fe2000bf06070 */
[C---:B------:R-:W-:Y:S01]  /*19c0*/  R2UR UR9, R16.reuse ;  /* 0x00000000100972ca */ /* 0x040fe200000e0000 */
[----:B------:R-:W-:Y:S01]  /*19d0*/  ULEA UR8, UR23, UR6, 0x3 ;  /* 0x0000000617087291 */ /* 0x000fe2000f8e18ff */
[----:B------:R-:W-:Y:S01]  /*19e0*/  IMAD.SHL.U32 R3, R3, 0x40, RZ ;  /* 0x0000004003037824 */ /* 0x000fe200078e00ff */
[----:B------:R-:W-:Y:S01]  /*19f0*/  R2UR UR11, R16 ;  /* 0x00000000100b72ca */ /* 0x000fe200000e0000 */
[----:B------:R-:W-:-:S03]  /*1a00*/  UMOV UR25, URZ ;  /* 0x000000ff00197c82 */ /* 0x000fc60008000000 */
[----:B------:R-:W-:-:S03]  /*1a10*/  R2UR UR35, R3 ;  /* 0x00000000032372ca */ /* 0x000fc600000e0000 */
[----:B------:R1:W2:Y:S01]  /*1a20*/  SYNCS.PHASECHK.TRANS64.TRYWAIT P0, [UR8+0x68], R2 ;  /* 0x00006802ff0075a7 */ /* 0x0002a20008001108 */
[----:B------:R-:W-:-:S09]  /*1a30*/  R2UR UR8, R20 ;  /* 0x00000000140872ca */ /* 0x000fd200000e0000 */
[----:B------:R-:W-:-:S04]  /*1a40*/  ULOP3.LUT UR35, UR9, 0xffffff80, UR35, 0xf8, !UPT ;  /* 0xffffff8009237892 */ /* 0x000fc8000f8ef823 */
[----:B------:R-:W-:Y:S01]  /*1a50*/  ULEA UR11, UR8, UR11, 0x7 ;  /* 0x0000000b080b7291 */ /* 0x000fe2000f8e38ff */
[----:B------:R-:W-:Y:S11]  /*1a60*/  BRA.U !UP0, `(.L_x_26) ;  /* 0x0000000108bc7547 */ /* 0x000ff6000b800000 */
[----:B------:R-:W-:Y:S01]  /*1a70*/  UMOV UR16, UR21 ;  /* 0x0000001500107c82 */ /* 0x000fe20008000000 */
[----:B------:R-:W-:Y:S01]  /*1a80*/  UMOV UR17, UR23 ;  /* 0x0000001700117c82 */ /* 0x000fe20008000000 */
[----:B------:R-:W-:-:S05]  /*1a90*/  UMOV UR34, URZ ;  /* 0x000000ff00227c82 */ /* 0x000fca0008000000 */
.L_x_32:
[----:B------:R-:W-:Y:S01]  /*1aa0*/  ULEA UR33, UR17, UR6, 0x3 ;  /* 0x0000000611217291 */ /* 0x000fe2000f8e18ff */
[----:B------:R-:W-:Y:S01]  /*1ab0*/  @P5 MOV R3, 0x8000 ;  /* 0x0000800000035802 */ /* 0x000fe20000000f00 */
[----:B-12-4-:R-:W-:Y:S10]  /*1ac0*/  @P0 BRA `(.L_x_27) ;  /* 0x00000000000c0947 */ /* 0x016ff40003800000 */
[----:B------:R-:W-:-:S04]  /*1ad0*/  SHF.L.U32 R5, R15, 0x1f, RZ ;  /* 0x0000001f0f057819 */ /* 0x000fc800000006ff */
[----:B------:R-:W2:Y:S02]  /*1ae0*/  SYNCS.PHASECHK.TRANS64.TRYWAIT P0, [UR33+0x68], R5 ;  /* 0x00006805ff0075a7 */ /* 0x000ea40008001121 */
[----:B--2---:R-:W-:Y:S05]  /*1af0*/  @!P0 BRA `(.L_x_28) ;  /* 0x0000007000f88947 */ /* 0x004fea0003800000 */
.L_x_27:
[----:B------:R2:W-:Y:S01]  /*1b00*/  @P5 SYNCS.ARRIVE.TRANS64 RZ, [UR33], R3 ;  /* 0x00000003ffff59a7 */ /* 0x0005e20008000021 */
[----:B------:R-:W-:Y:S02]  /*1b10*/  ULOP3.LUT UR8, UR22, 0x2, URZ, 0xfc, !UPT ;  /* 0x0000000216087892 */ /* 0x000fe4000f8efcff */
[----:B------:R-:W-:Y:S02]  /*1b20*/  UIADD3 UR16, UPT, UPT, UR16, 0x1, URZ ;  /* 0x0000000110107890 */ /* 0x000fe4000fffe0ff */
[----:B------:R-:W-:Y:S02]  /*1b30*/  UISETP.NE.AND UP0, UPT, UR8, 0x2, UPT ;  /* 0x000000020800788c */ /* 0x000fe4000bf05270 */
[----:B------:R-:W-:-:S07]  /*1b40*/  UISETP.NE.AND UP2, UPT, UR16, 0x1, UPT ;  /* 0x000000011000788c */ /* 0x000fce000bf45270 */
[----:B------:R-:W-:Y:S05]  /*1b50*/  BRA.U UP0, `(.L_x_29) ;  /* 0x0000000100047547 */ /* 0x000fea000b800000 */
[----:B------:R-:W-:Y:S05]  /*1b60*/  BPT.TRAP 0x1 ;  /* 0x000000040000795c */ /* 0x000fea0000300000 */
.L_x_29:
[----:B------:R-:W-:Y:S04]  /*1b70*/  BSSY.RECONVERGENT B0, `(.L_x_30) ;  /* 0x0000003000007945 */ /* 0x000fe80003800200 */
[----:B------:R-:W-:Y:S05]  /*1b80*/  @!P4 BRA `(.L_x_31) ;  /* 0x000000000004c947 */ /* 0x000fea0003800000 */
[----:B------:R-:W-:Y:S05]  /*1b90*/  BPT.TRAP 0x1 ;  /* 0x000000040000795c */ /* 0x000fea0000300000 */
.L_x_31:
[----:B------:R-:W-:Y:S05]  /*1ba0*/  BSYNC.RECONVERGENT B0 ;  /* 0x0000000000007941 */ /* 0x000fea0003800200 */
.L_x_30:
[----:B------:R-:W-:Y:S02]  /*1bb0*/  UIADD3 UR23, UPT, UPT, UR17, 0x1, URZ ;  /* 0x0000000111177890 */ /* 0x000fe4000fffe0ff */
[----:B------:R-:W-:Y:S02]  /*1bc0*/  UIADD3 UR28, UP1, UPT, UR14, 0x80, URZ ;  /* 0x000000800e1c7890 */ /* 0x000fe4000ff3e0ff */
[----:B------:R-:W-:Y:S02]  /*1bd0*/  UISETP.NE.AND UP0, UPT, UR23, 0xd, UPT ;  /* 0x0000000d1700788c */ /* 0x000fe4000bf05270 */
[----:B------:R-:W-:Y:S02]  /*1be0*/  ULOP3.LUT UR33, UR33, 0xfefffff8, URZ, 0xc0, !UPT ;  /* 0xfefffff821217892 */ /* 0x000fe4000f8ec0ff */
[----:B------:R-:W-:Y:S02]  /*1bf0*/  USEL UR9, URZ, 0x1, UP0 ;  /* 0x00000001ff097887 */ /* 0x000fe40008000000 */
[----:B------:R-:W-:-:S02]  /*1c00*/  USEL UR23, UR23, URZ, UP0 ;  /* 0x000000ff17177287 */ /* 0x000fc40008000000 */
[----:B------:R-:W-:Y:S02]  /*1c10*/  UIADD3 UR26, UP0, UPT, UR14, 0x180, URZ ;  /* 0x000001800e1a7890 */ /* 0x000fe4000ff1e0ff */
[----:B------:R-:W-:Y:S01]  /*1c20*/  ULEA UR8, UR23, UR6, 0x3 ;  /* 0x0000000617087291 */ /* 0x000fe2000f8e18ff */
[----:B------:R-:W-:Y:S01]  /*1c30*/  LOP3.LUT R15, R15, UR9, RZ, 0x3c, !PT ;  /* 0x000000090f0f7c12 */ /* 0x000fe2000f8e3cff */
[----:B------:R-:W-:Y:S02]  /*1c40*/  UIADD3.X UR29, UPT, UPT, URZ, UR15, URZ, UP1, !UPT ;  /* 0x0000000fff1d7290 */ /* 0x000fe40008ffe4ff */
[----:B------:R-:W-:Y:S01]  /*1c50*/  UIADD3.X UR27, UPT, UPT, URZ, UR15, URZ, UP0, !UPT ;  /* 0x0000000fff1b7290 */ /* 0x000fe200087fe4ff */
[----:B-1----:R-:W-:Y:S01]  /*1c60*/  SHF.L.U32 R2, R15, 0x1f, RZ ;  /* 0x0000001f0f027819 */ /* 0x002fe200000006ff */
[----:B------:R-:W-:Y:S01]  /*1c70*/  UMOV UR18, 0x0 ;  /* 0x0000000000127882 */ /* 0x000fe20000000000 */
[----:B------:R-:W-:Y:S01]  /*1c80*/  UMOV UR19, 0x10000000 ;  /* 0x1000000000137882 */ /* 0x000fe20000000000 */
[----:B------:R-:W-:Y:S01]  /*1c90*/  UMOV UR10, UR34 ;  /* 0x00000022000a7c82 */ /* 0x000fe20008000000 */
[----:B------:R4:W1:Y:S01]  /*1ca0*/  SYNCS.PHASECHK.TRANS64.TRYWAIT P0, [UR8+0x68], R2 ;  /* 0x00006802ff0075a7 */ /* 0x0008620008001108 */
[----:B------:R-:W-:Y:S01]  /*1cb0*/  ULEA UR8, UR17, UR6, 0xd ;  /* 0x0000000611087291 */ /* 0x000fe2000f8e68ff */
[----:B------:R-:W-:Y:S01]  /*1cc0*/  UMOV UR12, UR36 ;  /* 0x00000024000c7c82 */ /* 0x000fe20008000000 */
[----:B------:R-:W-:-:S02]  /*1cd0*/  UMOV UR9, UR33 ;  /* 0x0000002100097c82 */ /* 0x000fc40008000000 */
[----:B------:R-:W-:Y:S02]  /*1ce0*/  UIADD3 UR32, UPT, UPT, UR8, 0x4300, URZ ;  /* 0x0000430008207890 */ /* 0x000fe4000fffe0ff */
[----:B------:R-:W-:Y:S01]  /*1cf0*/  UIADD3 UR8, UPT, UPT, UR8, 0x1e300, URZ ;  /* 0x0001e30008087890 */ /* 0x000fe2000fffe0ff */
[----:B------:R-:W-:Y:S01]  /*1d00*/  UMOV UR25, UR13 ;  /* 0x0000000d00197c82 */ /* 0x000fe20008000000 */
[----:B------:R-:W-:-:S05]  /*1d10*/  UMOV UR17, UR23 ;  /* 0x0000001700117c82 */ /* 0x000fca0008000000 */
[----:B------:R2:W-:Y:S02]  /*1d20*/  UTMALDG.3D.2CTA [UR32], [UR28], desc[UR18] ;  /* 0x000012201c0075b4 */ /* 0x0005e40008211000 */
[----:B------:R4:W-:Y:S01]  /*1d30*/  UTMALDG.3D.2CTA [UR8], [UR26], desc[UR18] ;  /* 0x000012081a0075b4 */ /* 0x0009e20008211000 */
[----:B--2---:R-:W-:Y:S01]  /*1d40*/  UIADD3 UR34, UPT, UPT, UR34, 0x40, URZ ;  /* 0x0000004022227890 */ /* 0x004fe2000fffe0ff */
[----:B------:R-:W-:Y:S11]  /*1d50*/  BRA.U UP2, `(.L_x_32) ;  /* 0xfffffffd02507547 */ /* 0x000ff6000b83ffff */
.L_x_26:
[----:B-12---:R-:W-:Y:S01]  /*1d60*/  PLOP3.LUT P0, PT, PT, PT, UP5, 0x80, 0x8 ;  /* 0x000000000008781c */ /* 0x006fe20003f0f058 */
[----:B----4-:R-:W-:Y:S01]  /*1d70*/  ULEA UR8, UR23, UR6, 0x3 ;  /* 0x0000000617087291 */ /* 0x010fe2000f8e18ff */
[----:B------:R-:W-:Y:S01]  /*1d80*/  SHF.L.U32 R2, R15, 0x1f, RZ ;  /* 0x0000001f0f027819 */ /* 0x000fe200000006ff */
[----:B------:R-:W-:-:S10]  /*1d90*/  UISETP.GT.AND UP0, UPT, UR7, UR5, UPT ;  /* 0x000000050700728c */ /* 0x000fd4000bf04270 */
[----:B------:R-:W-:Y:S01]  /*1da0*/  @!P0 SYNCS.ARRIVE.TRANS64.A1T0 RZ, [UR6+0x118], RZ ;  /* 0x000118ffffff89a7 */ /* 0x000fe20008100006 */
[----:B------:R1:W2:Y:S01]  /*1db0*/  SYNCS.PHASECHK.TRANS64.TRYWAIT P0, [UR8+0x68], R2 ;  /* 0x00006802ff0075a7 */ /* 0x0002a20008001108 */
[----:B------:R-:W-:Y:S05]  /*1dc0*/  BRA.U !UP0, `(.L_x_33) ;  /* 0x0000000108bc7547 */ /* 0x000fea000b800000 */
[----:B------:R-:W-:Y:S01]  /*1dd0*/  UIADD3 UR26, UPT, UPT, UR24, UR25, URZ ;  /* 0x00000019181a7290 */ /* 0x000fe2000fffe0ff */
[----:B------:R-:W-:-:S11]  /*1de0*/  UMOV UR27, UR23 ;  /* 0x00000017001b7c82 */ /* 0x000fd60008000000 */
.L_x_39:
[----:B------:R-:W-:Y:S01]  /*1df0*/  ULEA UR17, UR27, UR6, 0x3 ;  /* 0x000000061b117291 */ /* 0x000fe2000f8e18ff */
[----:B--2---:R-:W-:Y:S01]  /*1e00*/  @P5 MOV R3, 0x8000 ;  /* 0x0000800000035802 */ /* 0x004fe20000000f00 */
[----:B-12---:R-:W-:Y:S10]  /*1e10*/  @P0 BRA `(.L_x_34) ;  /* 0x00000000000c0947 */ /* 0x006ff40003800000 */
[----:B------:R-:W-:-:S04]  /*1e20*/  SHF.L.U32 R5, R15, 0x1f, RZ ;  /* 0x0000001f0f057819 */ /* 0x000fc800000006ff */
[----:B------:R-:W2:Y:S02]  /*1e30*/  SYNCS.PHASECHK.TRANS64.TRYWAIT P0, [UR17+0x68], R5 ;  /* 0x00006805ff0075a7 */ /* 0x000ea40008001111 */
[----:B--2---:R-:W-:Y:S05]  /*1e40*/  @!P0 BRA `(.L_x_35) ;  /* 0x00000070003c8947 */ /* 0x004fea0003800000 */
.L_x_34:
[----:B------:R2:W-:Y:S01]  /*1e50*/  @P5 SYNCS.ARRIVE.TRANS64 RZ, [UR17], R3 ;  /* 0x00000003ffff59a7 */ /* 0x0005e20008000011 */
[----:B------:R-:W-:-:S04]  /*1e60*/  ULOP3.LUT UR8, UR22, 0x2, URZ, 0xfc, !UPT ;  /* 0x0000000216087892 */ /* 0x000fc8000f8efcff */
[----:B------:R-:W-:-:S09]  /*1e70*/  UISETP.NE.AND UP0, UPT, UR8, 0x2, UPT ;  /* 0x000000020800788c */ /* 0x000fd2000bf05270 */
[----:B------:R-:W-:Y:S05]  /*1e80*/  BRA.U UP0, `(.L_x_36) ;  /* 0x0000000100047547 */ /* 0x000fea000b800000 */
[----:B------:R-:W-:Y:S05]  /*1e90*/  BPT.TRAP 0x1 ;  /* 0x000000040000795c */ /* 0x000fea0000300000 */
.L_x_36:
[----:B------:R-:W-:Y:S04]  /*1ea0*/  BSSY.RECONVERGENT B0, `(.L_x_37) ;  /* 0x0000003000007945 */ /* 0x000fe80003800200 */
[----:B------:R-:W-:Y:S05]  /*1eb0*/  @!P4 BRA `(.L_x_38) ;  /* 0x000000000004c947 */ /* 0x000fea0003800000 */
[----:B------:R-:W-:Y:S05]  /*1ec0*/  BPT.TRAP 0x1 ;  /* 0x000000040000795c */ /* 0x000fea0000300000 */
.L_x_38:
[----:B------:R-:W-:Y:S05]  /*1ed0*/  BSYNC.RECONVERGENT B0 ;  /* 0x0000000000007941 */ /* 0x000fea0003800200 */
.L_x_37:
[----:B------:R-:W-:Y:S02]  /*1ee0*/  UIADD3 UR23, UPT, UPT, UR27, 0x1, URZ ;  /* 0x000000011b177890 */ /* 0x000fe4000fffe0ff */
[----:B------:R-:W-:Y:S02]  /*1ef0*/  UIADD3 UR32, UP1, UPT, UR14, 0x80, URZ ;  /* 0x000000800e207890 */ /* 0x000fe4000ff3e0ff */
[----:B------:R-:W-:Y:S02]  /*1f00*/  UISETP.NE.AND UP0, UPT, UR23, 0xd, UPT ;  /* 0x0000000d1700788c */ /* 0x000fe4000bf05270 */
[----:B------:R-:W-:Y:S02]  /*1f10*/  USHF.L.U32 UR18, UR25, 0x6, URZ ;  /* 0x0000000619127899 */ /* 0x000fe400080006ff */
[----:B------:R-:W-:Y:S02]  /*1f20*/  USEL UR9, URZ, 0x1, UP0 ;  /* 0x00000001ff097887 */ /* 0x000fe40008000000 */
[----:B------:R-:W-:-:S02]  /*1f30*/  USEL UR23, UR23, URZ, UP0 ;  /* 0x000000ff17177287 */ /* 0x000fc40008000000 */
[----:B------:R-:W-:Y:S02]  /*1f40*/  UIADD3 UR30, UP0, UPT, UR14, 0x180, URZ ;  /* 0x000001800e1e7890 */ /* 0x000fe4000ff1e0ff */
[----:B------:R-:W-:Y:S01]  /*1f50*/  ULEA UR8, UR23, UR6, 0x3 ;  /* 0x0000000617087291 */ /* 0x000fe2000f8e18ff */
[----:B------:R-:W-:Y:S01]  /*1f60*/  LOP3.LUT R15, R15, UR9, RZ, 0x3c, !PT ;  /* 0x000000090f0f7c12 */ /* 0x000fe2000f8e3cff */
[----:B------:R-:W-:Y:S02]  /*1f70*/  ULOP3.LUT UR17, UR17, 0xfefffff8, URZ, 0xc0, !UPT ;  /* 0xfefffff811117892 */ /* 0x000fe4000f8ec0ff */
[----:B------:R-:W-:Y:S01]  /*1f80*/  UIADD3.X UR33, UPT, UPT, URZ, UR15, URZ, UP1, !UPT ;  /* 0x0000000fff217290 */ /* 0x000fe20008ffe4ff */
[----:B-1----:R-:W-:Y:S01]  /*1f90*/  SHF.L.U32 R2, R15, 0x1f, RZ ;  /* 0x0000001f0f027819 */ /* 0x002fe200000006ff */
[----:B------:R-:W-:Y:S01]  /*1fa0*/  UIADD3.X UR31, UPT, UPT, URZ, UR15, URZ, UP0, !UPT ;  /* 0x0000000fff1f7290 */ /* 0x000fe200087fe4ff */
[----:B------:R-:W-:Y:S02]  /*1fb0*/  UMOV UR28, 0x0 ;  /* 0x00000000001c7882 */ /* 0x000fe40000000000 */
[----:B------:R4:W1:Y:S01]  /*1fc0*/  SYNCS.PHASECHK.TRANS64.TRYWAIT P0, [UR8+0x68], R2 ;  /* 0x00006802ff0075a7 */ /* 0x0008620008001108 */
[----:B------:R-:W-:Y:S01]  /*1fd0*/  ULEA UR8, UR27, UR6, 0xd ;  /* 0x000000061b087291 */ /* 0x000fe2000f8e68ff */
[----:B------:R-:W-:Y:S01]  /*1fe0*/  UMOV UR29, 0x10000000 ;  /* 0x10000000001d7882 */ /* 0x000fe20000000000 */
[----:B------:R-:W-:-:S02]  /*1ff0*/  UMOV UR19, UR35 ;  /* 0x0000002300137c82 */ /* 0x000fc40008000000 */
[----:B------:R-:W-:Y:S02]  /*2000*/  UIADD3 UR16, UPT, UPT, UR8, 0x4300, URZ ;  /* 0x0000430008107890 */ /* 0x000fe4000fffe0ff */
[----:B------:R-:W-:Y:S01]  /*2010*/  UIADD3 UR8, UPT, UPT, UR8, 0x1e300, URZ ;  /* 0x0001e30008087890 */ /* 0x000fe2000fffe0ff */
[----:B------:R-:W-:Y:S01]  /*2020*/  UMOV UR20, UR36 ;  /* 0x0000002400147c82 */ /* 0x000fe20008000000 */
[----:B------:R-:W-:Y:S01]  /*2030*/  UMOV UR12, UR36 ;  /* 0x00000024000c7c82 */ /* 0x000fe20008000000 */
[----:B------:R-:W-:Y:S01]  /*2040*/  UMOV UR9, UR17 ;  /* 0x0000001100097c82 */ /* 0x000fe20008000000 */
[----:B------:R-:W-:Y:S01]  /*2050*/  UMOV UR10, UR18 ;  /* 0x00000012000a7c82 */ /* 0x000fe20008000000 */
[----:B------:R-:W-:Y:S02]  /*2060*/  UIADD3 UR25, UPT, UPT, UR25, 0x1, URZ ;  /* 0x0000000119197890 */ /* 0x000fe4000fffe0ff */
[----:B------:R4:W-:Y:S01]  /*2070*/  UTMALDG.3D.2CTA [UR16], [UR32], desc[UR28] ;  /* 0x00001c10200075b4 */ /* 0x0009e20008211000 */
[----:B------:R-:W-:Y:S01]  /*2080*/  UMOV UR27, UR23 ;  /* 0x00000017001b7c82 */ /* 0x000fe20008000000 */
[----:B------:R-:W-:Y:S01]  /*2090*/  UISETP.NE.AND UP0, UPT, UR25, UR26, UPT ;  /* 0x0000001a1900728c */ /* 0x000fe2000bf05270 */
[----:B------:R4:W-:Y:S08]  /*20a0*/  UTMALDG.3D.2CTA [UR8], [UR30], desc[UR28] ;  /* 0x00001c081e0075b4 */ /* 0x0009f00008211000 */
[----:B----4-:R-:W-:Y:S05]  /*20b0*/  BRA.U UP0, `(.L_x_39) ;  /* 0xfffffffd004c7547 */ /* 0x010fea000b83ffff */
.L_x_33:
[----:B-1----:R-:W-:Y:S01]  /*20c0*/  LEA R2, R14, UR6, 0x3 ;  /* 0x000000060e027c11 */ /* 0x002fe2000f8e18ff */
[----:B------:R-:W-:Y:S01]  /*20d0*/  NOP ;  /* 0x0000000000007918 */ /* 0x000fe20000000000 */
[----:B--2---:R-:W-:Y:S02]  /*20e0*/  SHF.L.U32 R3, R12, 0x1f, RZ ;  /* 0x0000001f0c037819 */ /* 0x004fe400000006ff */
[----:B------:R-:W-:Y:S02]  /*20f0*/  LEA R4, R14, UR6, 0x4 ;  /* 0x000000060e047c11 */ /* 0x000fe4000f8e20ff */
[----:B------:R-:W1:Y:S02]  /*2100*/  SYNCS.PHASECHK.TRANS64.TRYWAIT P0, [R2+URZ+0x120], R3 ;  /* 0x00012003020075a7 */ /* 0x000e6400080011ff */
[----:B-1----:R-:W-:Y:S05]  /*2110*/  @!P0 BRA `(.L_x_40) ;  /* 0x0000006c00a08947 */ /* 0x002fea0003800000 */
.L_x_163:
[----:B------:R-:W2:Y:S01]  /*2120*/  LDS.128 R4, [R4+0x1b0] ;  /* 0x0001b00004047984 */ /* 0x000ea20000000c00 */
[----:B------:R-:W-:Y:S01]  /*2130*/  ISETP.GE.AND P0, PT, R26, 0x1, PT ;  /* 0x000000011a00780c */ /* 0x000fe20003f06270 */
[----:B-1----:R-:W-:Y:S01]  /*2140*/  VIADD R2, R2, 0x130 ;  /* 0x0000013002027836 */ /* 0x002fe20000000000 */
[----:B------:R-:W-:Y:S01]  /*2150*/  @!PT LDS RZ, [RZ] ;  /* 0x00000000fffff984 */ /* 0x000fe20000000800 */
[----:B------:R-:W-:Y:S01]  /*2160*/  @!PT LDS RZ, [RZ] ;  /* 0x00000000fffff984 */ /* 0x000fe20000000800 */
[----:B------:R-:W-:Y:S01]  /*2170*/  @!PT LDS RZ, [RZ] ;  /* 0x00000000fffff984 */ /* 0x000fe20000000800 */
[----:B------:R-:W-:Y:S01]  /*2180*/  @!PT LDS RZ, [RZ] ;  /* 0x00000000fffff984 */ /* 0x000fe20000000800 */
[----:B------:R1:W-:Y:S06]  /*2190*/  MEMBAR.ALL.CTA ;  /* 0x0000000000007992 */ /* 0x0003ec0000008000 */
[----:B-1----:R-:W1:Y:S01]  /*21a0*/  FENCE.VIEW.ASYNC.S ;  /* 0x00000000000073c6 */ /* 0x002e620000000000 */
[----:B------:R-:W-:-:S04]  /*21b0*/  PRMT R2, RZ, 0x654, R2 ;  /* 0x00000654ff027816 */ /* 0x000fc80000000002 */
[----:B-1----:R1:W-:Y:S01]  /*21c0*/  SYNCS.ARRIVE.TRANS64.RED.A1T0 RZ, [R2+URZ], RZ ;  /* 0x000000ff02ff79a7 */ /* 0x0023e200081004ff */
[----:B--2---:R-:W-:-:S13]  /*21d0*/  LOP3.LUT P2, RZ, R6, 0x1, RZ, 0xc0, !PT ;  /* 0x0000000106ff7812 */ /* 0x004fda000784c0ff */
[----:B------:R-:W-:Y:S01]  /*21e0*/  @P2 SHF.R.U32.HI R3, RZ, 0x10, R5 ;  /* 0x00000010ff032819 */ /* 0x000fe20000011605 */
[----:B------:R-:W-:Y:S01]  /*21f0*/  VOTEU.ANY UP0, P2 ;  /* 0x0000000000ff7886 */ /* 0x000fe20001000100 */
[----:B------:R-:W-:Y:S02]  /*2200*/  @P2 MOV R13, R4 ;  /* 0x00000004000d2202 */ /* 0x000fe40000000f00 */
[----:B------:R-:W-:Y:S02]  /*2210*/  @P2 R2UR.BROADCAST UR8, R3 ;  /* 0x00000000030822ca */ /* 0x000fe400008e0000 */
[----:B------:R-:W-:-:S11]  /*2220*/  @P2 LOP3.LUT R11, R5, 0xffff, RZ, 0xc0, !PT ;  /* 0x0000ffff050b2812 */ /* 0x000fd600078ec0ff */
[----:B------:R-:W-:Y:S01]  /*2230*/  @UP0 UMOV UR36, UR8 ;  /* 0x0000000800240c82 */ /* 0x000fe20008000000 */
[----:B-1----:R-:W-:Y:S05]  /*2240*/  @!P0 BRA `(.L_x_41) ;  /* 0x0000000000b88947 */ /* 0x002fea0003800000 */
[----:B------:R-:W3:Y:S01]  /*2250*/  LDC.64 R4, c[0x0][0xb18] ;  /* 0x0002c600ff047b82 */ /* 0x000ee20000000a00 */
[----:B------:R-:W-:-:S07]  /*2260*/  ISETP.NE.AND P3, PT, R26, 0x1, PT ;  /* 0x000000011a00780c */ /* 0x000fce0003f65270 */
[----:B------:R-:W1:Y:S08]  /*2270*/  LDC.64 R6, c[0x0][0xb10] ;  /* 0x0002c400ff067b82 */ /* 0x000e700000000a00 */
[----:B------:R-:W2:Y:S08]  /*2280*/  LDC R17, c[0x0][0xb20] ;  /* 0x0002c800ff117b82 */ /* 0x000eb00000000800 */
[----:B------:R-:W4:Y:S01]  /*2290*/  LDC R18, c[0x0][0xb0c] ;  /* 0x0002c300ff127b82 */ /* 0x000f220000000800 */
[----:B---3--:R-:W-:Y:S01]  /*22a0*/  IMAD.HI.U32 R22, R0, R5, RZ ;  /* 0x0000000500167227 */ /* 0x008fe200078e00ff */
[----:B------:R-:W-:-:S06]  /*22b0*/  ISETP.NE.AND P0, PT, R4, 0x1, PT ;  /* 0x000000010400780c */ /* 0x000fcc0003f05270 */
[----:B------:R-:W3:Y:S01]  /*22c0*/  LDC.64 R2, c[0x0][0xb28] ;  /* 0x0002ca00ff027b82 */ /* 0x000ee20000000a00 */
[----:B-1----:R-:W-:-:S04]  /*22d0*/  IMAD.HI.U32 R20, R9, R6, RZ ;  /* 0x0000000609147227 */ /* 0x002fc800078e00ff */
[----:B------:R-:W-:Y:S01]  /*22e0*/  IMAD.HI.U32 R24, R13, R6, RZ ;  /* 0x000000060d187227 */ /* 0x000fe200078e00ff */
[----:B------:R-:W-:Y:S02]  /*22f0*/  SHF.R.U32.HI R20, RZ, R7, R20 ;  /* 0x00000007ff147219 */ /* 0x000fe40000011614 */
[----:B--2---:R-:W-:Y:S01]  /*2300*/  SHF.R.U32.HI R19, RZ, R17, R22 ;  /* 0x00000011ff137219 */ /* 0x004fe20000011616 */
[----:B------:R-:W-:Y:S01]  /*2310*/  IMAD.HI.U32 R22, R11, R5, RZ ;  /* 0x000000050b167227 */ /* 0x000fe200078e00ff */
[----:B------:R-:W-:Y:S02]  /*2320*/  SHF.R.U32.HI R24, RZ, R7, R24 ;  /* 0x00000007ff187219 */ /* 0x000fe40000011618 */
[----:B------:R-:W-:Y:S02]  /*2330*/  SEL R19, R0, R19, !P0 ;  /* 0x0000001300137207 */ /* 0x000fe40004000000 */
[----:B------:R-:W-:Y:S02]  /*2340*/  SHF.R.U32.HI R22, RZ, R17, R22 ;  /* 0x00000011ff167219 */ /* 0x000fe40000011616 */
[----:B----4-:R-:W-:-:S02]  /*2350*/  ISETP.NE.AND P1, PT, R18, 0x1, PT ;  /* 0x000000011200780c */ /* 0x010fc40003f25270 */
[----:B------:R-:W-:Y:S02]  /*2360*/  SEL R5, R11, R22, !P0 ;  /* 0x000000160b057207 */ /* 0x000fe40004000000 */
[----:B------:R-:W-:Y:S02]  /*2370*/  SEL R21, R9, R20, !P1 ;  /* 0x0000001409157207 */ /* 0x000fe40004800000 */
[----:B------:R-:W-:Y:S01]  /*2380*/  SEL R7, R13, R24, !P1 ;  /* 0x000000180d077207 */ /* 0x000fe20004800000 */
[----:B---3--:R-:W-:Y:S01]  /*2390*/  IMAD.HI.U32 R20, R19, R2, RZ ;  /* 0x0000000213147227 */ /* 0x008fe200078e00ff */
[----:B------:R-:W-:-:S03]  /*23a0*/  IADD3 R17, PT, PT, -R5, RZ, RZ ;  /* 0x000000ff05117210 */ /* 0x000fc60007ffe1ff */
        /* <DEDUP_REMOVED lines=11> */
[----:B------:R-:W-:-:S04]  /*2460*/  @!P0 IMAD.HI.U32 R20, R7, R2, RZ ;  /* 0x0000000207148227 */ /* 0x000fc800078e00ff */
[----:B------:R-:W-:Y:S01]  /*2470*/  IMAD.MOV R2, RZ, RZ, -R6 ;  /* 0x000000ffff027224 */ /* 0x000fe200078e0a06 */
[----:B------:R-:W-:-:S03]  /*2480*/  @!P0 SHF.R.U32.HI R20, RZ, R3, R20 ;  /* 0x00000003ff148219 */ /* 0x000fc60000011614 */
[----:B------:R-:W-:Y:S01]  /*2490*/  IMAD R2, R26, R2, R5 ;  /* 0x000000021a027224 */ /* 0x000fe200078e0205 */
        /* <DEDUP_REMOVED lines=9> */
.L_x_41:
[----:B------:R-:W1:Y:S02]  /*2530*/  LDCU UR8, c[0x0][0xb30] ;  /* 0x00016600ff0877ac */ /* 0x000e640008000800 */
[----:B-1----:R-:W-:-:S09]  /*2540*/  UISETP.NE.AND UP0, UPT, UR8, 0x1, UPT ;  /* 0x000000010800788c */ /* 0x002fd2000bf05270 */
[----:B------:R-:W-:Y:S05]  /*2550*/  BRA.U UP0, `(.L_x_42) ;  /* 0x0000000100407547 */ /* 0x000fea000b800000 */
[----:B------:R-:W1:Y:S08]  /*2560*/  LDC.64 R4, c[0x0][0xb10] ;  /* 0x0002c400ff047b82 */ /* 0x000e700000000a00 */
[----:B------:R-:W2:Y:S08]  /*2570*/  LDC.64 R2, c[0x0][0xb18] ;  /* 0x0002c600ff027b82 */ /* 0x000eb00000000a00 */
[----:B------:R-:W4:Y:S08]  /*2580*/  LDC R6, c[0x0][0xb20] ;  /* 0x0002c800ff067b82 */ /* 0x000f300000000800 */
[----:B------:R-:W3:Y:S01]  /*2590*/  LDC R18, c[0x0][0xb0c] ;  /* 0x0002c300ff127b82 */ /* 0x000ee20000000800 */
[----:B-1----:R-:W-:-:S05]  /*25a0*/  IMAD.HI.U32 R4, R13, R4, RZ ;  /* 0x000000040d047227 */ /* 0x002fca00078e00ff */
[----:B------:R-:W-:Y:S01]  /*25b0*/  SHF.R.U32.HI R4, RZ, R5, R4 ;  /* 0x00000005ff047219 */ /* 0x000fe20000011604 */
[----:B--2---:R-:W-:Y:S01]  /*25c0*/  IMAD.HI.U32 R3, R11, R3, RZ ;  /* 0x000000030b037227 */ /* 0x004fe200078e00ff */
[----:B------:R-:W-:-:S04]  /*25d0*/  ISETP.NE.AND P0, PT, R2, 0x1, PT ;  /* 0x000000010200780c */ /* 0x000fc80003f05270 */
[----:B----4-:R-:W-:-:S04]  /*25e0*/  SHF.R.U32.HI R6, RZ, R6, R3 ;  /* 0x00000006ff067219 */ /* 0x010fc80000011603 */
[----:B------:R-:W-:Y:S02]  /*25f0*/  SEL R3, R11, R6, !P0 ;  /* 0x000000060b037207 */ /* 0x000fe40004000000 */
[----:B---3--:R-:W-:-:S04]  /*2600*/  ISETP.NE.AND P1, PT, R18, 0x1, PT ;  /* 0x000000011200780c */ /* 0x008fc80003f25270 */
[----:B------:R-:W-:-:S05]  /*2610*/  SEL R4, R13, R4, !P1 ;  /* 0x000000040d047207 */ /* 0x000fca0004800000 */
[----:B------:R-:W-:Y:S02]  /*2620*/  IMAD.IADD R5, R3, 0x1, -R4 ;  /* 0x0000000103057824 */ /* 0x000fe400078e0a04 */
[----:B------:R-:W-:Y:S02]  /*2630*/  IMAD.IADD R3, R4, 0x1, -R3 ;  /* 0x0000000104037824 */ /* 0x000fe400078e0a03 */
[----:B------:R-:W-:Y:S02]  /*2640*/  IMAD R13, R5, R18, R13 ;  /* 0x00000012050d7224 */ /* 0x000fe400078e020d */
[----:B------:R-:W-:-:S07]  /*2650*/  IMAD R11, R3, R2, R11 ;  /* 0x00000002030b7224 */ /* 0x000fce00078e020b */
.L_x_42:
[----:B------:R-:W-:Y:S01]  /*2660*/  VIADD R14, R14, 0x1 ;  /* 0x000000010e0e7836 */ /* 0x000fe20000000000 */
[----:B------:R-:W-:Y:S01]  /*2670*/  UPLOP3.LUT UP5, UPT, UPT, UPT, UPT, 0x80, 0x8 ;  /* 0x000000000008789c */ /* 0x000fe20003faf070 */
[----:B------:R-:W-:Y:S02]  /*2680*/  IMAD.IADD R21, R13, 0x1, R64 ;  /* 0x000000010d157824 */ /* 0x000fe400078e0240 */
[----:B------:R-:W-:Y:S01]  /*2690*/  IMAD.IADD R20, R11, 0x1, R62 ;  /* 0x000000010b147824 */ /* 0x000fe200078e023e */
[----:B------:R-:W-:-:S04]  /*26a0*/  ISETP.NE.AND P0, PT, R14, 0x2, PT ;  /* 0x000000020e00780c */ /* 0x000fc80003f05270 */
[----:B------:R-:W-:Y:S02]  /*26b0*/  SEL R3, RZ, 0x1, P0 ;  /* 0x00000001ff037807 */ /* 0x000fe40000000000 */
[----:B------:R-:W-:Y:S02]  /*26c0*/  SEL R14, R14, RZ, P0 ;  /* 0x000000ff0e0e7207 */ /* 0x000fe40000000000 */
[----:B------:R-:W-:Y:S01]  /*26d0*/  LOP3.LUT R12, R12, R3, RZ, 0x3c, !PT ;  /* 0x000000030c0c7212 */ /* 0x000fe200078e3cff */
[----:B------:R-:W-:Y:S06]  /*26e0*/  @P2 BRA `(.L_x_43) ;  /* 0xfffffff000602947 */ /* 0x000fec000383ffff */
[----:B------:R-:W-:Y:S01]  /*26f0*/  UIADD3 UR6, UPT, UPT, UR6, 0x68, URZ ;  /* 0x0000006806067890 */ /* 0x000fe2000fffe0ff */
[----:B------:R-:W-:-:S03]  /*2700*/  SHF.L.U32 R3, R15, 0x1f, RZ ;  /* 0x0000001f0f037819 */ /* 0x000fc600000006ff */
[----:B------:R-:W-:-:S09]  /*2710*/  ULEA UR4, UR23, UR6, 0x3 ;  /* 0x0000000617047291 */ /* 0x000fd2000f8e18ff */
[----:B------:R-:W1:Y:S02]  /*2720*/  SYNCS.PHASECHK.TRANS64.TRYWAIT P0, [UR4], R3 ;  /* 0x00000003ff0075a7 */ /* 0x000e640008001104 */
[----:B-1----:R-:W-:Y:S05]  /*2730*/  @!P0 BRA `(.L_x_44) ;  /* 0x00000068002c8947 */ /* 0x002fea0003800000 */
.L_x_165:
[----:B------:R-:W-:-:S04]  /*2740*/  UIADD3 UR5, UPT, UPT, UR23, 0x1, URZ ;  /* 0x0000000117057890 */ /* 0x000fc8000fffe0ff */
[----:B------:R-:W-:-:S04]  /*2750*/  UISETP.NE.AND UP0, UPT, UR5, 0xd, UPT ;  /* 0x0000000d0500788c */ /* 0x000fc8000bf05270 */
[----:B------:R-:W-:Y:S02]  /*2760*/  USEL UR7, URZ, 0x1, UP0 ;  /* 0x00000001ff077887 */ /* 0x000fe40008000000 */
[----:B------:R-:W-:-:S04]  /*2770*/  USEL UR5, UR5, URZ, UP0 ;  /* 0x000000ff05057287 */ /* 0x000fc80008000000 */
[----:B------:R-:W-:Y:S01]  /*2780*/  ULEA UR4, UR5, UR6, 0x3 ;  /* 0x0000000605047291 */ /* 0x000fe2000f8e18ff */
[----:B------:R-:W-:-:S04]  /*2790*/  LOP3.LUT R2, R15, UR7, RZ, 0x3c, !PT ;  /* 0x000000070f027c12 */ /* 0x000fc8000f8e3cff */
[----:B-1----:R-:W-:-:S04]  /*27a0*/  SHF.L.U32 R3, R2, 0x1f, RZ ;  /* 0x0000001f02037819 */ /* 0x002fc800000006ff */
[----:B------:R-:W1:Y:S02]  /*27b0*/  SYNCS.PHASECHK.TRANS64.TRYWAIT P0, [UR4], R3 ;  /* 0x00000003ff0075a7 */ /* 0x000e640008001104 */
[----:B-1----:R-:W-:Y:S05]  /*27c0*/  @!P0 BRA `(.L_x_45) ;  /* 0x0000006800208947 */ /* 0x002fea0003800000 */
.L_x_167:
        /* <DEDUP_REMOVED lines=9> */
.L_x_169:
        /* <DEDUP_REMOVED lines=9> */
.L_x_171:
        /* <DEDUP_REMOVED lines=9> */
.L_x_173:
        /* <DEDUP_REMOVED lines=9> */
.L_x_175:
        /* <DEDUP_REMOVED lines=9> */
.L_x_177:
        /* <DEDUP_REMOVED lines=9> */
.L_x_179:
        /* <DEDUP_REMOVED lines=9> */
.L_x_181:
        /* <DEDUP_REMOVED lines=9> */
.L_x_183:
        /* <DEDUP_REMOVED lines=9> */
.L_x_185:
        /* <DEDUP_REMOVED lines=9> */
.L_x_187:
[----:B------:R-:W-:-:S04]  /*2d70*/  UIADD3 UR5, UPT, UPT, UR5, 0x1, URZ ;  /* 0x0000000105057890 */ /* 0x000fc8000fffe0ff */
[----:B------:R-:W-:-:S04]  /*2d80*/  UISETP.NE.AND UP0, UPT, UR5, 0xd, UPT ;  /* 0x0000000d0500788c */ /* 0x000fc8000bf05270 */
[----:B------:R-:W-:Y:S02]  /*2d90*/  USEL UR4, URZ, 0x1, UP0 ;  /* 0x00000001ff047887 */ /* 0x000fe40008000000 */
[----:B------:R-:W-:-:S04]  /*2da0*/  USEL UR5, UR5, URZ, UP0 ;  /* 0x000000ff05057287 */ /* 0x000fc80008000000 */
[----:B------:R-:W-:Y:S01]  /*2db0*/  ULEA UR5, UR5, UR6, 0x3 ;  /* 0x0000000605057291 */ /* 0x000fe2000f8e18ff */
[----:B-1----:R-:W-:-:S04]  /*2dc0*/  LOP3.LUT R3, R2, UR4, RZ, 0x3c, !PT ;  /* 0x0000000402037c12 */ /* 0x002fc8000f8e3cff */
[----:B------:R-:W-:Y:S01]  /*2dd0*/  SHF.L.U32 R3, R3, 0x1f, RZ ;  /* 0x0000001f03037819 */ /* 0x000fe200000006ff */
[----:B---3--:R-:W-:-:S07]  /*2de0*/  IMAD.U32 R0, RZ, RZ, UR5 ;  /* 0x00000005ff007e24 */ /* 0x008fce000f8e00ff */
.L_x_56:
[----:B-1----:R1:W2:Y:S02]  /*2df0*/  SYNCS.PHASECHK.TRANS64.TRYWAIT P0, [R0+URZ], R3 ;  /* 0x00000003000075a7 */ /* 0x0022a400080011ff */
[----:B--2---:R-:W-:Y:S05]  /*2e00*/  @!P0 NANOSLEEP.SYNCS 0x989680 ;  /* 0x009896800000895d */ /* 0x004fea0003900000 */
[----:B------:R-:W2:Y:S02]  /*2e10*/  @!P0 SYNCS.PHASECHK.TRANS64 P0, [R0+URZ], R3 ;  /* 0x00000003000085a7 */ /* 0x000ea400080010ff */
[----:B--2---:R-:W-:Y:S05]  /*2e20*/  @P0 EXIT ;  /* 0x000000000000094d */ /* 0x004fea0003800000 */
[----:B------:R-:W-:Y:S05]  /*2e30*/  BRA `(.L_x_56) ;  /* 0xfffffffc00ec7947 */ /* 0x000fea000383ffff */
.L_x_23:
[----:B------:R-:W-:-:S04]  /*2e40*/  UISETP.NE.AND UP1, UPT, UR37, URZ, UPT ;  /* 0x000000ff2500728c */ /* 0x000fc8000bf25270 */
[----:B------:R-:W-:-:S09]  /*2e50*/  UISETP.NE.OR UP1, UPT, UR10, 0x1, UP1 ;  /* 0x000000010a00788c */ /* 0x000fd20008f25670 */
[----:B------:R-:W-:Y:S05]  /*2e60*/  BRA.U UP1, `(.L_x_57) ;  /* 0x00000005014c7547 */ /* 0x000fea000b800000 */
[----:B------:R-:W-:Y:S01]  /*2e70*/  HFMA2 R11, -RZ, RZ, 0, 0 ;  /* 0x00000000ff0b7431 */ /* 0x000fe200000001ff */
[----:B------:R-:W-:Y:S01]  /*2e80*/  ISETP.GE.U32.AND P2, PT, R10, 0x2, PT ;  /* 0x000000020a00780c */ /* 0x000fe20003f46070 */
[----:B------:R-:W-:Y:S01]  /*2e90*/  IMAD.MOV.U32 R12, RZ, RZ, 0x1 ;  /* 0x00000001ff0c7424 */ /* 0x000fe200078e00ff */
[----:B------:R-:W-:Y:S01]  /*2ea0*/  CS2R R8, SRZ ;  /* 0x0000000000087805 */ /* 0x000fe2000001ff00 */
[----:B------:R-:W-:Y:S01]  /*2eb0*/  IMAD.MOV.U32 R3, RZ, RZ, RZ ;  /* 0x000000ffff037224 */ /* 0x000fe200078e00ff */
[----:B------:R-:W-:Y:S01]  /*2ec0*/  UMOV UR4, 0x400 ;  /* 0x0000040000047882 */ /* 0x000fe20000000000 */
[----:B------:R-:W-:Y:S01]  /*2ed0*/  UMOV UR6, URZ ;  /* 0x000000ff00067c82 */ /* 0x000fe20008000000 */
[----:B------:R-:W-:-:S12]  /*2ee0*/  ULEA UR37, UR37, UR4, 0x18 ;  /* 0x0000000425257291 */ /* 0x000fd8000f8ec0ff */
.L_x_61:
[----:B------:R-:W-:Y:S02]  /*2ef0*/  LEA R0, R3, UR37, 0x3 ;  /* 0x0000002503007c11 */ /* 0x000fe4000f8e18ff */
[----:B------:R-:W-:-:S03]  /*2f00*/  SHF.L.U32 R5, R8, 0x1f, RZ ;  /* 0x0000001f08057819 */ /* 0x000fc600000006ff */
[----:B------:R-:W-:Y:S01]  /*2f10*/  VIADD R4, R0, 0x190 ;  /* 0x0000019000047836 */ /* 0x000fe20000000000 */
[----:B------:R-:W1:Y:S02]  /*2f20*/  SYNCS.PHASECHK.TRANS64.TRYWAIT P0, [R0+URZ+0x180], R5 ;  /* 0x00018005000075a7 */ /* 0x000e6400080011ff */
[----:B-1----:R-:W-:Y:S05]  /*2f30*/  @!P0 BRA `(.L_x_58) ;  /* 0x00000064004c8947 */ /* 0x002fea0003800000 */
.L_x_188:
[----:B------:R-:W-:Y:S01]  /*2f40*/  ULEA UR5, UR6, UR37, 0x3 ;  /* 0x0000002506057291 */ /* 0x000fe2000f8e18ff */
[----:B------:R-:W-:Y:S01]  /*2f50*/  PRMT R4, RZ, 0x654, R4 ;  /* 0x00000654ff047816 */ /* 0x000fe20000000004 */
[----:B-1----:R-:W-:Y:S01]  /*2f60*/  @!P2 IMAD.MOV.U32 R5, RZ, RZ, 0x10 ;  /* 0x00000010ff05a424 */ /* 0x002fe200078e00ff */
[----:B------:R-:W-:Y:S01]  /*2f70*/  SHF.L.U32 R7, R12, 0x1f, RZ ;  /* 0x0000001f0c077819 */ /* 0x000fe200000006ff */
[----:B------:R-:W-:Y:S01]  /*2f80*/  UIADD3 UR4, UPT, UPT, UR5, 0x120, URZ ;  /* 0x0000012005047890 */ /* 0x000fe2000fffe0ff */
[----:B------:R1:W-:Y:S05]  /*2f90*/  SYNCS.ARRIVE.TRANS64.RED.A1T0 RZ, [R4+URZ], RZ ;  /* 0x000000ff04ff79a7 */ /* 0x0003ea00081004ff */
[----:B------:R-:W-:Y:S01]  /*2fa0*/  IMAD.U32 R13, RZ, RZ, UR4 ;  /* 0x00000004ff0d7e24 */ /* 0x000fe2000f8e00ff */
[----:B------:R-:W2:Y:S04]  /*2fb0*/  SYNCS.PHASECHK.TRANS64.TRYWAIT P0, [UR5+0x130], R7 ;  /* 0x00013007ff0075a7 */ /* 0x000ea80008001105 */
[----:B------:R-:W-:Y:S01]  /*2fc0*/  PRMT R13, R10, 0x654, R13 ;  /* 0x000006540a0d7816 */ /* 0x000fe2000000000d */
[----:B-12---:R-:W-:Y:S06]  /*2fd0*/  @!P0 BRA `(.L_x_59) ;  /* 0x0000006400388947 */ /* 0x006fec0003800000 */
.L_x_190:
[----:B------:R-:W-:Y:S01]  /*2fe0*/  ULEA UR4, UR6, UR37, 0x4 ;  /* 0x0000002506047291 */ /* 0x000fe2000f8e20ff */
[----:B------:R-:W-:Y:S01]  /*2ff0*/  SEL R2, R13, R2, !P2 ;  /* 0x000000020d027207 */ /* 0x000fe20005000000 */
[----:B------:R-:W-:Y:S01]  /*3000*/  UIADD3 UR5, UPT, UPT, UR5, 0x120, URZ ;  /* 0x0000012005057890 */ /* 0x000fe2000fffe0ff */
[----:B-1----:R-:W-:Y:S01]  /*3010*/  LEA R0, R11, UR37, 0x3 ;  /* 0x000000250b007c11 */ /* 0x002fe2000f8e18ff */
[----:B------:R-:W-:Y:S01]  /*3020*/  UIADD3 UR4, UPT, UPT, UR4, 0x1b0, URZ ;  /* 0x000001b004047890 */ /* 0x000fe2000fffe0ff */
[----:B------:R1:W-:Y:S01]  /*3030*/  @!P2 SYNCS.ARRIVE.TRANS64.RED RZ, [R2+URZ], R5 ;  /* 0x0000000502ffa9a7 */ /* 0x0003e200080004ff */
[----:B------:R-:W-:Y:S01]  /*3040*/  UIADD3 UR6, UPT, UPT, UR6, 0x1, URZ ;  /* 0x0000000106067890 */ /* 0x000fe2000fffe0ff */
[----:B------:R-:W-:-:S03]  /*3050*/  VIADD R3, R3, 0x1 ;  /* 0x0000000103037836 */ /* 0x000fc60000000000 */
[----:B------:R-:W-:Y:S02]  /*3060*/  UISETP.NE.AND UP0, UPT, UR6, 0x2, UPT ;  /* 0x000000020600788c */ /* 0x000fe4000bf05270 */
[----:B------:R-:W-:Y:S01]  /*3070*/  ISETP.NE.AND P0, PT, R3, 0x2, PT ;  /* 0x000000020300780c */ /* 0x000fe20003f05270 */
[----:B------:R-:W-:Y:S06]  /*3080*/  UGETNEXTWORKID.BROADCAST [UR4], [UR5] ;  /* 0x00000000040073ca */ /* 0x000fec0008000100 */
[----:B------:R-:W-:Y:S02]  /*3090*/  USEL UR4, URZ, 0x1, UP0 ;  /* 0x00000001ff047887 */ /* 0x000fe40008000000 */
[----:B------:R-:W-:-:S04]  /*30a0*/  USEL UR6, UR6, URZ, UP0 ;  /* 0x000000ff06067287 */ /* 0x000fc80008000000 */
[----:B------:R-:W-:Y:S02]  /*30b0*/  LOP3.LUT R12, R12, UR4, RZ, 0x3c, !PT ;  /* 0x000000040c0c7c12 */ /* 0x000fe4000f8e3cff */
[----:B-1----:R-:W-:-:S04]  /*30c0*/  SHF.L.U32 R5, R9, 0x1f, RZ ;  /* 0x0000001f09057819 */ /* 0x002fc800000006ff */
[----:B------:R-:W1:Y:S02]  /*30d0*/  SYNCS.PHASECHK.TRANS64.TRYWAIT P1, [R0+URZ+0x120], R5 ;  /* 0x00012005000075a7 */ /* 0x000e6400080211ff */
[----:B-1----:R-:W-:Y:S05]  /*30e0*/  @!P1 BRA `(.L_x_60) ;  /* 0x00000064000c9947 */ /* 0x002fea0003800000 */
.L_x_191:
[----:B------:R-:W-:Y:S01]  /*30f0*/  LEA R4, R11, UR37, 0x4 ;  /* 0x000000250b047c11 */ /* 0x000fe2000f8e20ff */
[----:B-1----:R-:W-:Y:S01]  /*3100*/  VIADD R0, R0, 0x130 ;  /* 0x0000013000007836 */ /* 0x002fe20000000000 */
[----:B------:R-:W-:Y:S01]  /*3110*/  SEL R3, R3, RZ, P0 ;  /* 0x000000ff03037207 */ /* 0x000fe20000000000 */
[----:B------:R-:W-:-:S03]  /*3120*/  VIADD R11, R11, 0x1 ;  /* 0x000000010b0b7836 */ /* 0x000fc60000000000 */
[----:B------:R-:W1:Y:S01]  /*3130*/  LDS.128 R4, [R4+0x1b0] ;  /* 0x0001b00004047984 */ /* 0x000e620000000c00 */
[----:B------:R-:W-:Y:S02]  /*3140*/  PRMT R0, RZ, 0x654, R0 ;  /* 0x00000654ff007816 */ /* 0x000fe40000000000 */
[C---:B------:R-:W-:Y:S01]  /*3150*/  ISETP.NE.AND P1, PT, R11.reuse, 0x2, PT ;  /* 0x000000020b00780c */ /* 0x040fe20003f25270 */
[----:B------:R-:W-:Y:S01]  /*3160*/  @!PT LDS RZ, [RZ] ;  /* 0x00000000fffff984 */ /* 0x000fe20000000800 */
[----:B------:R-:W-:Y:S01]  /*3170*/  @!PT LDS RZ, [RZ] ;  /* 0x00000000fffff984 */ /* 0x000fe20000000800 */
[----:B------:R-:W-:Y:S01]  /*3180*/  @!PT LDS RZ, [RZ] ;  /* 0x00000000fffff984 */ /* 0x000fe20000000800 */
[----:B------:R-:W-:Y:S01]  /*3190*/  @!PT LDS RZ, [RZ] ;  /* 0x00000000fffff984 */ /* 0x000fe20000000800 */
[----:B------:R2:W-:Y:S06]  /*31a0*/  MEMBAR.ALL.CTA ;  /* 0x0000000000007992 */ /* 0x0005ec0000008000 */
[----:B--2---:R-:W2:Y:S01]  /*31b0*/  FENCE.VIEW.ASYNC.S ;  /* 0x00000000000073c6 */ /* 0x004ea20000000000 */
[----:B------:R-:W-:Y:S01]  /*31c0*/  SEL R11, R11, RZ, P1 ;  /* 0x000000ff0b0b7207 */ /* 0x000fe20000800000 */
[----:B--2---:R2:W-:Y:S01]  /*31d0*/  SYNCS.ARRIVE.TRANS64.RED.A1T0 RZ, [R0+URZ], RZ ;  /* 0x000000ff00ff79a7 */ /* 0x0045e200081004ff */
[----:B-1----:R-:W-:-:S02]  /*31e0*/  LOP3.LUT P3, RZ, R6, 0x1, RZ, 0xc0, !PT ;  /* 0x0000000106ff7812 */ /* 0x002fc4000786c0ff */
[----:B------:R-:W-:-:S04]  /*31f0*/  SEL R5, RZ, 0x1, P0 ;  /* 0x00000001ff057807 */ /* 0x000fc80000000000 */
[----:B------:R-:W-:Y:S02]  /*3200*/  LOP3.LUT R8, R8, R5, RZ, 0x3c, !PT ;  /* 0x0000000508087212 */ /* 0x000fe400078e3cff */
[----:B--2---:R-:W-:-:S04]  /*3210*/  SEL R0, RZ, 0x1, P1 ;  /* 0x00000001ff007807 */ /* 0x004fc80000800000 */
[----:B------:R-:W-:Y:S01]  /*3220*/  LOP3.LUT R9, R9, R0, RZ, 0x3c, !PT ;  /* 0x0000000009097212 */ /* 0x000fe200078e3cff */
[----:B------:R-:W-:Y:S06]  /*3230*/  @P3 BRA `(.L_x_61) ;  /* 0xfffffffc002c3947 */ /* 0x000fec000383ffff */
[----:B------:R-:W-:Y:S01]  /*3240*/  ULEA UR5, UR6, UR37, 0x3 ;  /* 0x0000002506057291 */ /* 0x000fe2000f8e18ff */
[----:B------:R-:W-:-:S08]  /*3250*/  SHF.L.U32 R3, R12, 0x1f, RZ ;  /* 0x0000001f0c037819 */ /* 0x000fd000000006ff */
[----:B------:R-:W1:Y:S02]  /*3260*/  SYNCS.PHASECHK.TRANS64 P0, [UR5+0x130], R3 ;  /* 0x00013003ff0075a7 */ /* 0x000e640008001005 */
[----:B-1----:R-:W-:Y:S05]  /*3270*/  @P0 BRA `(.L_x_62) ;  /* 0x0000000000080947 */ /* 0x002fea0003800000 */
[----:B------:R-:W1:Y:S02]  /*3280*/  SYNCS.PHASECHK.TRANS64.TRYWAIT P0, [UR5+0x130], R3 ;  /* 0x00013003ff0075a7 */ /* 0x000e640008001105 */
[----:B-1----:R-:W-:Y:S05]  /*3290*/  @!P0 BRA `(.L_x_63) ;  /* 0x0000006000b48947 */ /* 0x002fea0003800000 */
.L_x_62:
[----:B------:R-:W-:-:S04]  /*32a0*/  UIADD3 UR4, UPT, UPT, UR6, 0x1, URZ ;  /* 0x0000000106047890 */ /* 0x000fc8000fffe0ff */
[----:B------:R-:W-:-:S04]  /*32b0*/  UISETP.NE.AND UP0, UPT, UR4, 0x2, UPT ;  /* 0x000000020400788c */ /* 0x000fc8000bf05270 */
[----:B------:R-:W-:Y:S02]  /*32c0*/  USEL UR7, URZ, 0x1, UP0 ;  /* 0x00000001ff077887 */ /* 0x000fe40008000000 */
[----:B------:R-:W-:-:S04]  /*32d0*/  USEL UR4, UR4, URZ, UP0 ;  /* 0x000000ff04047287 */ /* 0x000fc80008000000 */
[----:B------:R-:W-:Y:S01]  /*32e0*/  ULEA UR4, UR4, UR37, 0x3 ;  /* 0x0000002504047291 */ /* 0x000fe2000f8e18ff */
[----:B-1----:R-:W-:-:S04]  /*32f0*/  LOP3.LUT R3, R12, UR7, RZ, 0x3c, !PT ;  /* 0x000000070c037c12 */ /* 0x002fc8000f8e3cff */
[----:B------:R-:W-:-:S04]  /*3300*/  SHF.L.U32 R0, R3, 0x1f, RZ ;  /* 0x0000001f03007819 */ /* 0x000fc800000006ff */
[----:B------:R-:W1:Y:S02]  /*3310*/  SYNCS.PHASECHK.TRANS64 P0, [UR4+0x130], R0 ;  /* 0x00013000ff0075a7 */ /* 0x000e640008001004 */
[----:B-1----:R-:W-:Y:S05]  /*3320*/  @P0 EXIT ;  /* 0x000000000000094d */ /* 0x002fea0003800000 */
[----:B------:R-:W-:Y:S02]  /*3330*/  SHF.L.U32 R3, R3, 0x1f, RZ ;  /* 0x0000001f03037819 */ /* 0x000fe400000006ff */
[----:B------:R-:W-:-:S07]  /*3340*/  MOV R0, UR4 ;  /* 0x0000000400007c02 */ /* 0x000fce0008000f00 */
.L_x_64:
[----:B-1----:R1:W2:Y:S02]  /*3350*/  SYNCS.PHASECHK.TRANS64.TRYWAIT P0, [R0+URZ+0x130], R3 ;  /* 0x00013003000075a7 */ /* 0x0022a400080011ff */
[----:B--2---:R-:W-:Y:S05]  /*3360*/  @!P0 NANOSLEEP.SYNCS 0x989680 ;  /* 0x009896800000895d */ /* 0x004fea0003900000 */
[----:B------:R-:W2:Y:S02]  /*3370*/  @!P0 SYNCS.PHASECHK.TRANS64 P0, [R0+URZ+0x130], R3 ;  /* 0x00013003000085a7 */ /* 0x000ea400080010ff */
[----:B--2---:R-:W-:Y:S05]  /*3380*/  @P0 EXIT ;  /* 0x000000000000094d */ /* 0x004fea0003800000 */
[----:B------:R-:W-:Y:S05]  /*3390*/  BRA `(.L_x_64) ;  /* 0xfffffffc00ec7947 */ /* 0x000fea000383ffff */
.L_x_57:
[----:B------:R-:W-:Y:S05]  /*33a0*/  BRA.U UP4, `(.L_x_65) ;  /* 0x0000001104d87547 */ /* 0x000fea000b800000 */
[----:B------:R-:W-:Y:S01]  /*33b0*/  UMOV UR6, 0x40 ;  /* 0x0000004000067882 */ /* 0x000fe20000000000 */
[----:B------:R-:W-:Y:S01]  /*33c0*/  NOP ;  /* 0x0000000000007918 */ /* 0x000fe20000000000 */
[----:B------:R-:W-:Y:S01]  /*33d0*/  ULEA UR6, UR37, UR6, 0x18 ;  /* 0x0000000625067291 */ /* 0x000fe2000f8ec0ff */
[----:B------:R-:W-:Y:S02]  /*33e0*/  UMOV UR7, 0x400 ;  /* 0x0000040000077882 */ /* 0x000fe40000000000 */
[----:B------:R-:W-:-:S06]  /*33f0*/  ULEA UR37, UR37, UR7, 0x18 ;  /* 0x0000000725257291 */ /* 0x000fcc000f8ec0ff */
[----:B------:R-:W1:Y:S02]  /*3400*/  LDS.U8 R2, [UR6+0x1c] ;  /* 0x00001c06ff027984 */ /* 0x000e640008000000 */
[----:B-1----:R-:W-:-:S13]  /*3410*/  ISETP.NE.AND P0, PT, R2, RZ, PT ;  /* 0x000000ff0200720c */ /* 0x002fda0003f05270 */
[----:B------:R-:W-:Y:S05]  /*3420*/  @P0 BRA `(.L_x_66) ;  /* 0x0000000400080947 */ /* 0x000fea0003800000 */
[----:B------:R-:W-:Y:S02]  /*3430*/  UISETP.NE.U32.AND UP0, UPT, UR5, 0x1, UPT ;  /* 0x000000010500788c */ /* 0x000fe4000bf05070 */
[----:B------:R-:W-:-:S07]  /*3440*/  UIADD3 UR8, UPT, UPT, UR6, 0x8, URZ ;  /* 0x0000000806087890 */ /* 0x000fce000fffe0ff */
[----:B------:R-:W-:Y:S05]  /*3450*/  BRA.U !UP0, `(.L_x_67) ;  /* 0x00000001089c7547 */ /* 0x000fea000b800000 */
[----:B------:R-:W-:Y:S01]  /*3460*/  ELECT P0, URZ, PT ;  /* 0x0000000000ff782f */ /* 0x000fe20003800000 */
[----:B------:R-:W-:-:S12]  /*3470*/  BSSY B0, `(.L_x_67) ;  /* 0x0000025000007945 */ /* 0x000fd80003800000 */
[----:B------:R-:W-:Y:S05]  /*3480*/  @!P0 BRA `(.L_x_68) ;  /* 0x00000000008c8947 */ /* 0x000fea0003800000 */
[----:B------:R-:W-:-:S05]  /*3490*/  UMOV UR7, 0x10 ;  /* 0x0000001000077882 */ /* 0x000fca0000000000 */
[----:B------:R-:W-:Y:S04]  /*34a0*/  DEPBAR.LE SB1, 0x36 ;  /* 0x00009d800000791a */ /* 0x000fe80000000000 */
[----:B------:R-:W1:Y:S02]  /*34b0*/  UTCATOMSWS.2CTA.FIND_AND_SET.ALIGN UP1, UR7, UR7 ;  /* 0x00000007000775e3 */ /* 0x000e640008220800 */
[----:B-1----:R-:W-:Y:S01]  /*34c0*/  MOV R11, UR7 ;  /* 0x00000007000b7c02 */ /* 0x002fe20008000f00 */
[----:B------:R-:W-:Y:S06]  /*34d0*/  BRA.U UP1, `(.L_x_69) ;  /* 0x0000000101187547 */ /* 0x000fec000b800000 */
.L_x_70:
[----:B------:R-:W-:Y:S05]  /*34e0*/  NANOSLEEP 0x64 ;  /* 0x000000640000795d */ /* 0x000fea0003800000 */
[----:B------:R-:W-:-:S05]  /*34f0*/  UMOV UR7, 0x10 ;  /* 0x0000001000077882 */ /* 0x000fca0000000000 */
[----:B------:R-:W-:Y:S04]  /*3500*/  DEPBAR.LE SB1, 0x36 ;  /* 0x00009d800000791a */ /* 0x000fe80000000000 */
[----:B------:R-:W1:Y:S02]  /*3510*/  UTCATOMSWS.2CTA.FIND_AND_SET.ALIGN UP1, UR7, UR7 ;  /* 0x00000007000775e3 */ /* 0x000e640008220800 */
[----:B-1----:R-:W-:Y:S01]  /*3520*/  MOV R11, UR7 ;  /* 0x00000007000b7c02 */ /* 0x002fe20008000f00 */
[----:B------:R-:W-:Y:S05]  /*3530*/  BRA.U !UP1, `(.L_x_70) ;  /* 0xfffffffd09e87547 */ /* 0x000fea000b83ffff */
.L_x_69:
[----:B------:R-:W1:Y:S01]  /*3540*/  LDS R5, [UR6+0x10] ;  /* 0x00001006ff057984 */ /* 0x000e620008000800 */
[----:B------:R-:W-:Y:S01]  /*3550*/  IMAD.U32 R3, RZ, RZ, UR37 ;  /* 0x00000025ff037e24 */ /* 0x000fe2000f8e00ff */
[----:B------:R-:W-:-:S03]  /*3560*/  MOV R2, UR4 ;  /* 0x0000000400027c02 */ /* 0x000fc60008000f00 */
[----:B------:R-:W-:Y:S01]  /*3570*/  VIADD R3, R3, 0x1d0 ;  /* 0x000001d003037836 */ /* 0x000fe20000000000 */
[----:B-1----:R-:W-:-:S04]  /*3580*/  SHF.L.U32 R5, R5, 0x1f, RZ ;  /* 0x0000001f05057819 */ /* 0x002fc800000006ff */
[----:B------:R-:W1:Y:S02]  /*3590*/  SYNCS.PHASECHK.TRANS64.TRYWAIT P0, [UR6+0x8], R5 ;  /* 0x00000805ff0075a7 */ /* 0x000e640008001106 */
[----:B-1----:R-:W-:Y:S05]  /*35a0*/  @P0 BRA `(.L_x_71) ;  /* 0x0000000000080947 */ /* 0x002fea0003800000 */
[----:B------:R-:W1:Y:S02]  /*35b0*/  SYNCS.PHASECHK.TRANS64.TRYWAIT P0, [UR6+0x8], R5 ;  /* 0x00000805ff0075a7 */ /* 0x000e640008001106 */
[----:B-1----:R-:W-:Y:S05]  /*35c0*/  @!P0 BRA `(.L_x_72) ;  /* 0x0000006000008947 */ /* 0x002fea0003800000 */
.L_x_71:
[----:B-1----:R-:W-:Y:S01]  /*35d0*/  HFMA2 R4, -RZ, RZ, 0, 5.9604644775390625e-08 ;  /* 0x00000001ff047431 */ /* 0x002fe200000001ff */
[----:B------:R-:W-:Y:S01]  /*35e0*/  UPRMT UR7, UR4, 0x654, UR8 ;  /* 0x0000065404077896 */ /* 0x000fe20008000008 */
[----:B------:R-:W-:Y:S01]  /*35f0*/  IMAD.MOV.U32 R6, RZ, RZ, 0xffff ;  /* 0x0000ffffff067424 */ /* 0x000fe200078e00ff */
[----:B------:R-:W-:Y:S01]  /*3600*/  PRMT R2, R2, 0x654, R3 ;  /* 0x0000065402027816 */ /* 0x000fe20000000003 */
[----:B------:R-:W-:Y:S02]  /*3610*/  IMAD.MOV.U32 R5, RZ, RZ, 0x4 ;  /* 0x00000004ff057424 */ /* 0x000fe400078e00ff */
[----:B------:R-:W-:Y:S01]  /*3620*/  IMAD.SHL.U32 R9, R11, 0x20, RZ ;  /* 0x000000200b097824 */ /* 0x000fe200078e00ff */
[----:B------:R-:W-:Y:S02]  /*3630*/  MOV R3, UR7 ;  /* 0x0000000700037c02 */ /* 0x000fe40008000f00 */
[-C--:B------:R-:W-:Y:S01]  /*3640*/  SHF.L.U32 R7, R6, R11.reuse, RZ ;  /* 0x0000000b06077219 */ /* 0x080fe200000006ff */
[----:B------:R1:W-:Y:S01]  /*3650*/  SYNCS.ARRIVE.TRANS64.RED RZ, [UR7], R5 ;  /* 0x00000005ffff79a7 */ /* 0x0003e20008000407 */
[----:B------:R-:W-:Y:S01]  /*3660*/  SHF.L.U32 R6, R4, R11, RZ ;  /* 0x0000000b04067219 */ /* 0x000fe200000006ff */
[----:B------:R1:W-:Y:S04]  /*3670*/  STS [UR37+0x1d0], R9 ;  /* 0x0001d009ff007988 */ /* 0x0003e80008000825 */
[----:B------:R1:W-:Y:S04]  /*3680*/  STAS [R2.64], R11 ;  /* 0x0000000b02007dbd */ /* 0x0003e8000c0008ff */
[----:B------:R1:W-:Y:S04]  /*3690*/  ATOMS.OR RZ, [UR6+0x14], R7 ;  /* 0x00001407ffff798c */ /* 0x0003e8000b000006 */
[----:B------:R1:W-:Y:S04]  /*36a0*/  ATOMS.OR RZ, [UR6+0x18], R6 ;  /* 0x00001806ffff798c */ /* 0x0003e8000b000006 */
[----:B------:R1:W-:Y:S02]  /*36b0*/  ATOMS.XOR RZ, [UR6+0x10], R4 ;  /* 0x00001004ffff798c */ /* 0x0003e4000b800006 */
.L_x_68:
[----:B------:R-:W-:Y:S05]  /*36c0*/  BSYNC B0 ;  /* 0x0000000000007941 */ /* 0x000fea0003800000 */
.L_x_67:
[----:B------:R-:W-:Y:S05]  /*36d0*/  BRA.U UP0, `(.L_x_73) ;  /* 0x00000001006c7547 */ /* 0x000fea000b800000 */
[----:B------:R-:W-:-:S03]  /*36e0*/  UMOV UR7, 0xffffffff ;  /* 0xffffffff00077882 */ /* 0x000fc60000000000 */
[----:B------:R-:W-:Y:S05]  /*36f0*/  BRA.DIV UR7, `(.L_x_74) ;  /* 0x0000005e07cc7947 */ /* 0x000fea000b800000 */
[----:B------:R-:W-:-:S13]  /*3700*/  ELECT P6, URZ, PT ;  /* 0x0000000000ff782f */ /* 0x000fda00038c0000 */
.L_x_195:
[----:B------:R-:W-:Y:S05]  /*3710*/  @!P6 BRA `(.L_x_73) ;  /* 0x00000000005ce947 */ /* 0x000fea0003800000 */
[----:B-1----:R-:W1:Y:S02]  /*3720*/  LDS R3, [UR6+0x10] ;  /* 0x00001006ff037984 */ /* 0x002e640008000800 */
[----:B-1----:R-:W-:-:S04]  /*3730*/  SHF.L.U32 R3, R3, 0x1f, RZ ;  /* 0x0000001f03037819 */ /* 0x002fc800000006ff */
[----:B------:R-:W1:Y:S02]  /*3740*/  SYNCS.PHASECHK.TRANS64.TRYWAIT P0, [UR6+0x8], R3 ;  /* 0x00000803ff0075a7 */ /* 0x000e640008001106 */
[----:B-1----:R-:W-:Y:S05]  /*3750*/  @P0 BRA `(.L_x_75) ;  /* 0x0000000000080947 */ /* 0x002fea0003800000 */
[----:B------:R-:W1:Y:S02]  /*3760*/  SYNCS.PHASECHK.TRANS64.TRYWAIT P0, [UR6+0x8], R3 ;  /* 0x00000803ff0075a7 */ /* 0x000e640008001106 */
[----:B-1----:R-:W-:Y:S05]  /*3770*/  @!P0 BRA `(.L_x_76) ;  /* 0x0000005c00cc8947 */ /* 0x002fea0003800000 */
.L_x_75:
[----:B------:R-:W2:Y:S01]  /*3780*/  LDS R5, [UR37+0x1d0] ;  /* 0x0001d025ff057984 */ /* 0x000ea20008000800 */
[----:B-1----:R-:W-:Y:S02]  /*3790*/  HFMA2 R2, -RZ, RZ, 0, 5.9604644775390625e-08 ;  /* 0x00000001ff027431 */ /* 0x002fe400000001ff */
[----:B------:R-:W-:Y:S01]  /*37a0*/  IMAD.MOV.U32 R3, RZ, RZ, 0xffff ;  /* 0x0000ffffff037424 */ /* 0x000fe200078e00ff */
[----:B------:R-:W-:Y:S01]  /*37b0*/  UPRMT UR7, UR4, 0x654, UR8 ;  /* 0x0000065404077896 */ /* 0x000fe20008000008 */
[----:B--2---:R-:W-:-:S03]  /*37c0*/  IMAD.SHL.U32 R4, R5, 0x20, RZ ;  /* 0x0000002005047824 */ /* 0x004fc600078e00ff */
[-C--:B------:R-:W-:Y:S02]  /*37d0*/  SHF.L.U32 R3, R3, R5.reuse, RZ ;  /* 0x0000000503037219 */ /* 0x080fe400000006ff */
[----:B------:R-:W-:Y:S01]  /*37e0*/  SHF.L.U32 R5, R2, R5, RZ ;  /* 0x0000000502057219 */ /* 0x000fe200000006ff */
[----:B------:R2:W-:Y:S04]  /*37f0*/  STS [UR37+0x1d0], R4 ;  /* 0x0001d004ff007988 */ /* 0x0005e80008000825 */
[----:B------:R2:W-:Y:S04]  /*3800*/  ATOMS.OR RZ, [UR6+0x14], R3 ;  /* 0x00001403ffff798c */ /* 0x0005e8000b000006 */
[----:B------:R2:W-:Y:S01]  /*3810*/  ATOMS.OR RZ, [UR6+0x18], R5 ;  /* 0x00001805ffff798c */ /* 0x0005e2000b000006 */
[----:B------:R-:W-:Y:S03]  /*3820*/  SYNCS.ARRIVE.TRANS64.RED.A1T0 RZ, [UR7], RZ ;  /* 0x000000ffffff79a7 */ /* 0x000fe60008100407 */
[----:B------:R2:W-:Y:S01]  /*3830*/  ATOMS.XOR RZ, [UR6+0x10], R2 ;  /* 0x00001002ffff798c */ /* 0x0005e2000b800006 */
[----:B------:R-:W-:Y:S05]  /*3840*/  BRA `(.L_x_73) ;  /* 0x0000000000107947 */ /* 0x000fea0003800000 */
.L_x_66:
[----:B------:R-:W-:-:S05]  /*3850*/  MOV R2, 0xffffffff ;  /* 0xffffffff00027802 */ /* 0x000fca0000000f00 */
[----:B------:R1:W-:Y:S02]  /*3860*/  STS [UR37+0x1d0], R2 ;  /* 0x0001d002ff007988 */ /* 0x0003e40008000825 */
[----:B-1----:R-:W-:Y:S02]  /*3870*/  MOV R2, 0x3890 ;  /* 0x0000389000027802 */ /* 0x002fe40000000f00 */
[----:B-----5:R-:W-:Y:S05]  /*3880*/  CALL.REL.NOINC `($__internal_1_$__cuda_sm10x_tcgen05_guardrail_trap_phase_invalid_during_alloc) ;  /* 0x0000006400a07944 */ /* 0x020fea0003c00000 */
.L_x_73:
[----:B------:R-:W-:Y:S05]  /*3890*/  WARPSYNC.ALL ;  /* 0x0000000000007948 */ /* 0x000fea0003800000 */
[----:B------:R-:W3:Y:S01]  /*38a0*/  S2UR UR7, SR_CgaCtaId ;  /* 0x00000000000779c3 */ /* 0x000ee20000008800 */
[----:B------:R-:W-:Y:S01]  /*38b0*/  UMOV UR6, 0x400 ;  /* 0x0000040000067882 */ /* 0x000fe20000000000 */
[----:B------:R-:W-:-:S06]  /*38c0*/  NOP ;  /* 0x0000000000007918 */ /* 0x000fcc0000000000 */
[----:B------:R-:W-:Y:S06]  /*38d0*/  BAR.ARV 0x6, 0xa0 ;  /* 0x0182800000007b1d */ /* 0x000fec0000002000 */
[----:B------:R-:W4:Y:S01]  /*38e0*/  LDCU UR8, c[0x0][0x38c] ;  /* 0x00007180ff0877ac */ /* 0x000f220008000800 */
[----:B------:R-:W-:Y:S01]  /*38f0*/  LOP3.LUT R0, R0, 0xffff, RZ, 0xc0, !PT ;  /* 0x0000ffff00007812 */ /* 0x000fe200078ec0ff */
[----:B-1----:R-:W-:Y:S01]  /*3900*/  IMAD.MOV.U32 R9, RZ, RZ, 0x1 ;  /* 0x00000001ff097424 */ /* 0x002fe200078e00ff */
[----:B------:R-:W-:Y:S01]  /*3910*/  LOP3.LUT R8, R8, 0xffff, RZ, 0xc0, !PT ;  /* 0x0000ffff08087812 */ /* 0x000fe200078ec0ff */
[----:B------:R-:W-:Y:S01]  /*3920*/  UMOV UR19, URZ ;  /* 0x000000ff00137c82 */ /* 0x000fe20008000000 */
[----:B------:R-:W-:Y:S01]  /*3930*/  R2UR UR11, R0 ;  /* 0x00000000000b72ca */ /* 0x000fe200000e0000 */
[----:B------:R-:W-:Y:S01]  /*3940*/  UMOV UR18, URZ ;  /* 0x000000ff00127c82 */ /* 0x000fe20008000000 */
[----:B------:R-:W-:Y:S01]  /*3950*/  R2UR UR12, R8 ;  /* 0x00000000080c72ca */ /* 0x000fe200000e0000 */
[----:B------:R-:W-:Y:S01]  /*3960*/  IMAD.MOV.U32 R8, RZ, RZ, RZ ;  /* 0x000000ffff087224 */ /* 0x000fe200078e00ff */
[----:B------:R-:W-:Y:S01]  /*3970*/  UMOV UR17, URZ ;  /* 0x000000ff00117c82 */ /* 0x000fe20008000000 */
[----:B---3--:R-:W-:-:S02]  /*3980*/  ULEA UR7, UR7, UR6, 0x18 ;  /* 0x0000000607077291 */ /* 0x008fc4000f8ec0ff */
[----:B------:R-:W-:Y:S02]  /*3990*/  UISETP.NE.AND UP2, UPT, UR5, URZ, UPT ;  /* 0x000000ff0500728c */ /* 0x000fe4000bf45270 */
[----:B------:R-:W-:Y:S02]  /*39a0*/  UIADD3 UR13, UPT, UPT, UR7, 0x4300, URZ ;  /* 0x00004300070d7890 */ /* 0x000fe4000fffe0ff */
[----:B------:R-:W-:Y:S02]  /*39b0*/  UIADD3 UR14, UPT, UPT, UR7, 0x1e300, URZ ;  /* 0x0001e300070e7890 */ /* 0x000fe4000fffe0ff */
[----:B----4-:R-:W-:Y:S01]  /*39c0*/  UIADD3 UR8, UPT, UPT, UR8, 0x3f, URZ ;  /* 0x0000003f08087890 */ /* 0x010fe2000fffe0ff */
[----:B--2---:R-:W1:Y:S01]  /*39d0*/  LDS R2, [UR7+0x1d0] ;  /* 0x0001d007ff027984 */ /* 0x004e620008000800 */
[----:B------:R-:W-:Y:S02]  /*39e0*/  USHF.R.U32.HI UR13, URZ, 0x4, UR13 ;  /* 0x00000004ff0d7899 */ /* 0x000fe4000801160d */
[----:B------:R-:W-:-:S02]  /*39f0*/  USHF.R.S32.HI UR6, URZ, 0x1f, UR8 ;  /* 0x0000001fff067899 */ /* 0x000fc40008011408 */
[----:B------:R-:W-:Y:S02]  /*3a00*/  USHF.R.U32.HI UR14, URZ, 0x4, UR14 ;  /* 0x00000004ff0e7899 */ /* 0x000fe4000801160e */
[----:B------:R-:W-:Y:S02]  /*3a10*/  ULEA.HI UR6, UR6, UR8, URZ, 0x6 ;  /* 0x0000000806067291 */ /* 0x000fe4000f8f30ff */
[----:B------:R-:W-:Y:S02]  /*3a20*/  ULOP3.LUT UR13, UR13, 0x3fff, URZ, 0xc0, !UPT ;  /* 0x00003fff0d0d7892 */ /* 0x000fe4000f8ec0ff */
[----:B------:R-:W-:Y:S02]  /*3a30*/  USHF.R.S32.HI UR6, URZ, 0x6, UR6 ;  /* 0x00000006ff067899 */ /* 0x000fe40008011406 */
[----:B------:R-:W-:Y:S02]  /*3a40*/  ULOP3.LUT UR14, UR14, 0x3fff, URZ, 0xc0, !UPT ;  /* 0x00003fff0e0e7892 */ /* 0x000fe4000f8ec0ff */
[----:B------:R-:W-:Y:S01]  /*3a50*/  UISETP.LT.AND UP0, UPT, UR6, 0x1, UPT ;  /* 0x000000010600788c */ /* 0x000fe2000bf01270 */
[----:B------:R-:W-:Y:S01]  /*3a60*/  UMOV UR28, 0x0 ;  /* 0x00000000001c7882 */ /* 0x000fe20000000000 */
[----:B------:R-:W-:Y:S01]  /*3a70*/  UMOV UR29, 0x8200010 ;  /* 0x08200010001d7882 */ /* 0x000fe20000000000 */
[----:B------:R-:W-:-:S02]  /*3a80*/  ULOP3.LUT UR13, UR13, 0x10000, URZ, 0xfc, !UPT ;  /* 0x000100000d0d7892 */ /* 0x000fc4000f8efcff */
[----:B------:R-:W-:Y:S02]  /*3a90*/  ULOP3.LUT UR14, UR14, 0x10000, URZ, 0xfc, !UPT ;  /* 0x000100000e0e7892 */ /* 0x000fe4000f8efcff */
[----:B------:R-:W-:Y:S01]  /*3aa0*/  USEL UR20, UR6, 0x1, !UP0 ;  /* 0x0000000106147887 */ /* 0x000fe2000c000000 */
[----:B------:R-:W-:Y:S01]  /*3ab0*/  UMOV UR26, 0x0 ;  /* 0x00000000001a7882 */ /* 0x000fe20000000000 */
[----:B------:R-:W-:Y:S01]  /*3ac0*/  UMOV UR27, 0x8200010 ;  /* 0x08200010001b7882 */ /* 0x000fe20000000000 */
[----:B------:R-:W-:Y:S01]  /*3ad0*/  UMOV UR24, 0x0 ;  /* 0x0000000000187882 */ /* 0x000fe20000000000 */
[----:B------:R-:W-:Y:S01]  /*3ae0*/  UMOV UR25, 0x8200010 ;  /* 0x0820001000197882 */ /* 0x000fe20000000000 */
[----:B------:R-:W-:Y:S01]  /*3af0*/  UMOV UR22, 0x0 ;  /* 0x0000000000167882 */ /* 0x000fe20000000000 */
[----:B------:R-:W-:Y:S01]  /*3b00*/  UMOV UR23, 0x8200010 ;  /* 0x0820001000177882 */ /* 0x000fe20000000000 */
[----:B-1----:R-:W-:Y:S02]  /*3b10*/  R2UR UR21, R2 ;  /* 0x00000000021572ca */ /* 0x002fe400000e0000 */
[----:B------:R-:W-:-:S13]  /*3b20*/  CS2R R2, SRZ ;  /* 0x0000000000027805 */ /* 0x000fda000001ff00 */
.L_x_84:
[C---:B------:R-:W-:Y:S02]  /*3b30*/  LEA R0, R8.reuse, UR7, 0x3 ;  /* 0x0000000708007c11 */ /* 0x040fe4000f8e18ff */
[----:B------:R-:W-:Y:S02]  /*3b40*/  SHF.L.U32 R5, R3, 0x1f, RZ ;  /* 0x0000001f03057819 */ /* 0x000fe400000006ff */
[----:B------:R-:W-:Y:S02]  /*3b50*/  LEA R4, R8, UR7, 0x4 ;  /* 0x0000000708047c11 */ /* 0x000fe4000f8e20ff */
[----:B------:R-:W1:Y:S02]  /*3b60*/  SYNCS.PHASECHK.TRANS64.TRYWAIT P0, [R0+URZ+0x120], R5 ;  /* 0x00012005000075a7 */ /* 0x000e6400080011ff */
[----:B-1-34-:R-:W-:Y:S05]  /*3b70*/  @!P0 BRA `(.L_x_77) ;  /* 0x0000005800e48947 */ /* 0x01afea0003800000 */
.L_x_196:
[----:B-1----:R-:W1:Y:S01]  /*3b80*/  LDS.128 R4, [R4+0x1b0] ;  /* 0x0001b00004047984 */ /* 0x002e620000000c00 */
[----:B------:R-:W-:Y:S02]  /*3b90*/  VIADD R0, R0, 0x130 ;  /* 0x0000013000007836 */ /* 0x000fe40000000000 */
[----:B------:R-:W-:Y:S01]  /*3ba0*/  VIADD R8, R8, 0x1 ;  /* 0x0000000108087836 */ /* 0x000fe20000000000 */
[----:B------:R-:W-:Y:S01]  /*3bb0*/  @!PT LDS RZ, [RZ] ;  /* 0x00000000fffff984 */ /* 0x000fe20000000800 */
[----:B------:R-:W-:Y:S01]  /*3bc0*/  @!PT LDS RZ, [RZ] ;  /* 0x00000000fffff984 */ /* 0x000fe20000000800 */
[----:B------:R-:W-:Y:S01]  /*3bd0*/  @!PT LDS RZ, [RZ] ;  /* 0x00000000fffff984 */ /* 0x000fe20000000800 */
[----:B------:R-:W-:Y:S01]  /*3be0*/  @!PT LDS RZ, [RZ] ;  /* 0x00000000fffff984 */ /* 0x000fe20000000800 */
[----:B------:R2:W-:Y:S06]  /*3bf0*/  MEMBAR.ALL.CTA ;  /* 0x0000000000007992 */ /* 0x0005ec0000008000 */
[----:B--2---:R-:W2:Y:S01]  /*3c00*/  FENCE.VIEW.ASYNC.S ;  /* 0x00000000000073c6 */ /* 0x004ea20000000000 */
[----:B------:R-:W-:-:S04]  /*3c10*/  PRMT R0, RZ, 0x654, R0 ;  /* 0x00000654ff007816 */ /* 0x000fc80000000000 */
[----:B--2---:R2:W-:Y:S01]  /*3c20*/  SYNCS.ARRIVE.TRANS64.RED.A1T0 RZ, [R0+URZ], RZ ;  /* 0x000000ff00ff79a7 */ /* 0x0045e200081004ff */
[----:B-1----:R-:W-:Y:S01]  /*3c30*/  LOP3.LUT P1, RZ, R6, 0x1, RZ, 0xc0, !PT ;  /* 0x0000000106ff7812 */ /* 0x002fe2000782c0ff */
[----:B--2---:R-:W-:-:S12]  /*3c40*/  BRA.U UP2, `(.L_x_78) ;  /* 0x0000000502087547 */ /* 0x004fd8000b800000 */
[----:B------:R-:W1:Y:S01]  /*3c50*/  LDCU UR8, c[0x0][0x38c] ;  /* 0x00007180ff0877ac */ /* 0x000e620008000800 */
[----:B------:R-:W-:Y:S02]  /*3c60*/  PLOP3.LUT P2, PT, PT, PT, PT, 0x80, 0x8 ;  /* 0x000000000008781c */ /* 0x000fe40003f4f070 */
[----:B------:R-:W-:Y:S01]  /*3c70*/  SHF.L.U32 R5, R9, 0x1f, RZ ;  /* 0x0000001f09057819 */ /* 0x000fe200000006ff */
[----:B------:R-:W-:Y:S02]  /*3c80*/  ULEA UR9, UR19, UR7, 0x3 ;  /* 0x0000000713097291 */ /* 0x000fe4000f8e18ff */
[----:B------:R-:W-:Y:S02]  /*3c90*/  ULEA UR10, UR19, UR21, 0x6 ;  /* 0x00000015130a7291 */ /* 0x000fe4000f8e30ff */
[----:B-1----:R-:W-:-:S06]  /*3ca0*/  UISETP.GE.AND UP0, UPT, UR8, 0x1, UPT ;  /* 0x000000010800788c */ /* 0x002fcc000bf06270 */
[----:B------:R-:W-:-:S05]  /*3cb0*/  PLOP3.LUT P0, PT, PT, PT, UP0, 0x80, 0x8 ;  /* 0x000000000008781c */ /* 0x000fca0003f0f008 */
[----:B------:R-:W-:-:S08]  /*3cc0*/  @UP0 ULEA UR8, UR18, UR7, 0x3 ;  /* 0x0000000712080291 */ /* 0x000fd0000f8e18ff */
[----:B------:R-:W-:-:S04]  /*3cd0*/  @P0 SHF.L.U32 R0, R2, 0x1f, RZ ;  /* 0x0000001f02000819 */ /* 0x000fc800000006ff */
[----:B------:R1:W2:Y:S01]  /*3ce0*/  @P0 SYNCS.PHASECHK.TRANS64.TRYWAIT P2, [UR8], R0 ;  /* 0x00000000ff0005a7 */ /* 0x0002a20008041108 */
[----:B------:R-:W3:Y:S02]  /*3cf0*/  SYNCS.PHASECHK.TRANS64.TRYWAIT P0, [UR9+0x160], R5 ;  /* 0x00016005ff0075a7 */ /* 0x000ee40008001109 */
[----:B-123--:R-:W-:Y:S05]  /*3d00*/  @!P0 BRA `(.L_x_79) ;  /* 0x0000005800948947 */ /* 0x00efea0003800000 */
.L_x_198:
[----:B------:R-:W-:Y:S01]  /*3d10*/  UMOV UR16, UR17 ;  /* 0x0000001100107c82 */ /* 0x000fe20008000000 */
[----:B------:R-:W-:Y:S05]  /*3d20*/  BRA.U !UP0, `(.L_x_80) ;  /* 0x0000000108c07547 */ /* 0x000fea000b800000 */
[----:B------:R-:W-:Y:S02]  /*3d30*/  UIADD3 UR16, UPT, UPT, UR20, UR17, URZ ;  /* 0x0000001114107290 */ /* 0x000fe4000fffe0ff */
[----:B------:R-:W-:Y:S01]  /*3d40*/  UPLOP3.LUT UP3, UPT, UPT, UPT, UPT, 0x40, 0x4 ;  /* 0x000000000004789c */ /* 0x000fe20003f6e870 */
[----:B------:R-:W-:Y:S01]  /*3d50*/  UMOV UR15, UR6 ;  /* 0x00000006000f7c82 */ /* 0x000fe20008000000 */
[----:B------:R-:W-:-:S09]  /*3d60*/  UMOV UR46, UR18 ;  /* 0x00000012002e7c82 */ /* 0x000fd20008000000 */
.L_x_83:
[----:B--2---:R-:W-:Y:S01]  /*3d70*/  ULEA UR8, UR46, UR7, 0x3 ;  /* 0x000000072e087291 */ /* 0x004fe2000f8e18ff */
[----:B---3--:R-:W-:Y:S11]  /*3d80*/  @P2 BRA `(.L_x_81) ;  /* 0x00000000000c2947 */ /* 0x008ff60003800000 */
[----:B-1----:R-:W-:Y:S04]  /*3d90*/  SHF.L.U32 R5, R2, 0x1f, RZ ;  /* 0x0000001f02057819 */ /* 0x002fe800000006ff */
[----:B------:R-:W1:Y:S02]  /*3da0*/  SYNCS.PHASECHK.TRANS64.TRYWAIT P0, [UR8], R5 ;  /* 0x00000005ff0075a7 */ /* 0x000e640008001108 */
[----:B-1----:R-:W-:Y:S05]  /*3db0*/  @!P0 BRA `(.L_x_82) ;  /* 0x0000005800808947 */ /* 0x002fea0003800000 */
.L_x_81:
[----:B------:R-:W-:Y:S01]  /*3dc0*/  UISETP.NE.AND UP0, UPT, UR15, 0x1, UPT ;  /* 0x000000010f00788c */ /* 0x000fe2000bf05270 */
[----:B------:R-:W-:Y:S01]  /*3dd0*/  PLOP3.LUT P2, PT, PT, PT, PT, 0x80, 0x8 ;  /* 0x000000000008781c */ /* 0x000fe20003f4f070 */
[----:B------:R-:W-:Y:S02]  /*3de0*/  UIADD3 UR18, UPT, UPT, UR46, 0x1, URZ ;  /* 0x000000012e127890 */ /* 0x000fe4000fffe0ff */
[----:B------:R-:W-:Y:S02]  /*3df0*/  ULEA UR32, UR46, UR14, 0x9 ;  /* 0x0000000e2e207291 */ /* 0x000fe4000f8e48ff */
[----:B------:R-:W-:Y:S01]  /*3e00*/  UISETP.NE.AND UP1, UPT, UR18, 0xd, UPT ;  /* 0x0000000d1200788c */ /* 0x000fe2000bf25270 */
[----:B------:R-:W-:Y:S01]  /*3e10*/  PLOP3.LUT P0, PT, PT, PT, UP0, 0x80, 0x8 ;  /* 0x000000000008781c */ /* 0x000fe20003f0f008 */
[----:B------:R-:W-:Y:S02]  /*3e20*/  UIADD3 UR44, UPT, UPT, UR32, 0x2, URZ ;  /* 0x00000002202c7890 */ /* 0x000fe4000fffe0ff */
[----:B------:R-:W-:Y:S02]  /*3e30*/  USEL UR31, URZ, 0x1, UP1 ;  /* 0x00000001ff1f7887 */ /* 0x000fe40008800000 */
[----:B------:R-:W-:Y:S02]  /*3e40*/  USEL UR18, UR18, URZ, UP1 ;  /* 0x000000ff12127287 */ /* 0x000fe40008800000 */
[----:B------:R-:W-:Y:S02]  /*3e50*/  UIADD3 UR40, UPT, UPT, UR32, 0x4, URZ ;  /* 0x0000000420287890 */ /* 0x000fe4000fffe0ff */
[----:B------:R-:W-:Y:S01]  /*3e60*/  @UP0 ULEA UR30, UR18, UR7, 0x3 ;  /* 0x00000007121e0291 */ /* 0x000fe2000f8e18ff */
[----:B------:R-:W-:Y:S01]  /*3e70*/  LOP3.LUT R2, R2, UR31, RZ, 0x3c, !PT ;  /* 0x0000001f02027c12 */ /* 0x000fe2000f8e3cff */
[----:B------:R-:W-:Y:S02]  /*3e80*/  UIADD3 UR36, UPT, UPT, UR32, 0x6, URZ ;  /* 0x0000000620247890 */ /* 0x000fe4000fffe0ff */
[----:B------:R-:W-:Y:S01]  /*3e90*/  UIADD3 UR8, UPT, UPT, UR8, 0x68, URZ ;  /* 0x0000006808087890 */ /* 0x000fe2000fffe0ff */
[----:B-1----:R-:W-:Y:S01]  /*3ea0*/  @P0 SHF.L.U32 R0, R2, 0x1f, RZ ;  /* 0x0000001f02000819 */ /* 0x002fe200000006ff */
[----:B------:R-:W-:Y:S02]  /*3eb0*/  UIADD3 UR17, UPT, UPT, UR17, 0x1, URZ ;  /* 0x0000000111117890 */ /* 0x000fe4000fffe0ff */
[----:B------:R-:W-:Y:S01]  /*3ec0*/  UIADD3 UR15, UPT, UPT, UR15, -0x1, URZ ;  /* 0xffffffff0f0f7890 */ /* 0x000fe2000fffe0ff */
[----:B------:R2:W3:Y:S01]  /*3ed0*/  @P0 SYNCS.PHASECHK.TRANS64.TRYWAIT P2, [UR30], R0 ;  /* 0x00000000ff0005a7 */ /* 0x0004e2000804111e */
[----:B------:R-:W-:Y:S02]  /*3ee0*/  ULEA UR30, UR46, UR13, 0x9 ;  /* 0x0000000d2e1e7291 */ /* 0x000fe4000f8e48ff */
[----:B------:R-:W-:Y:S02]  /*3ef0*/  UISETP.NE.AND UP0, UPT, UR17, UR16, UPT ;  /* 0x000000101100728c */ /* 0x000fe4000bf05270 */
[----:B------:R-:W-:Y:S02]  /*3f00*/  UIADD3 UR42, UPT, UPT, UR30, 0x2, URZ ;  /* 0x000000021e2a7890 */ /* 0x000fe4000fffe0ff */
[----:B------:R-:W-:Y:S02]  /*3f10*/  UIADD3 UR38, UPT, UPT, UR30, 0x4, URZ ;  /* 0x000000041e267890 */ /* 0x000fe4000fffe0ff */
[----:B------:R-:W-:Y:S01]  /*3f20*/  UIADD3 UR34, UPT, UPT, UR30, 0x6, URZ ;  /* 0x000000061e227890 */ /* 0x000fe2000fffe0ff */
[----:B------:R-:W-:Y:S01]  /*3f30*/  UMOV UR33, 0x40004040 ;  /* 0x4000404000217882 */ /* 0x000fe20000000000 */
[----:B------:R-:W-:Y:S01]  /*3f40*/  UMOV UR31, 0x40004040 ;  /* 0x40004040001f7882 */ /* 0x000fe20000000000 */
[----:B------:R-:W-:Y:S01]  /*3f50*/  UMOV UR45, 0x40004040 ;  /* 0x40004040002d7882 */ /* 0x000fe20000000000 */
[----:B------:R2:W-:Y:S01]  /*3f60*/  UTCHMMA.2CTA gdesc[UR30], gdesc[UR32], tmem[UR10], tmem[UR28], idesc[UR29], UP3 ;  /* 0x00ff1c201e0075ea */ /* 0x0005e20009a0000a */
[----:B------:R-:W-:Y:S01]  /*3f70*/  UPLOP3.LUT UP3, UPT, UPT, UPT, UPT, 0x80, 0x8 ;  /* 0x000000000008789c */ /* 0x000fe20003f6f070 */
[----:B------:R-:W-:Y:S01]  /*3f80*/  UMOV UR43, 0x40004040 ;  /* 0x40004040002b7882 */ /* 0x000fe20000000000 */
[----:B------:R-:W-:Y:S01]  /*3f90*/  UMOV UR41, 0x40004040 ;  /* 0x4000404000297882 */ /* 0x000fe20000000000 */
[----:B------:R2:W-:Y:S01]  /*3fa0*/  UTCHMMA.2CTA gdesc[UR42], gdesc[UR44], tmem[UR10], tmem[UR26], idesc[UR27], UPT ;  /* 0x00ff1a2c2a0075ea */ /* 0x0005e2000ba0000a */
[----:B------:R-:W-:Y:S01]  /*3fb0*/  UMOV UR39, 0x40004040 ;  /* 0x4000404000277882 */ /* 0x000fe20000000000 */
[----:B------:R-:W-:Y:S01]  /*3fc0*/  UMOV UR37, 0x40004040 ;  /* 0x4000404000257882 */ /* 0x000fe20000000000 */
[----:B------:R-:W-:Y:S01]  /*3fd0*/  UMOV UR35, 0x40004040 ;  /* 0x4000404000237882 */ /* 0x000fe20000000000 */
[----:B------:R2:W-:Y:S01]  /*3fe0*/  UTCHMMA.2CTA gdesc[UR38], gdesc[UR40], tmem[UR10], tmem[UR24], idesc[UR25], UPT ;  /* 0x00ff1828260075ea */ /* 0x0005e2000ba0000a */
[----:B------:R2:W-:Y:S01]  /*3ff0*/  UTCHMMA.2CTA gdesc[UR34], gdesc[UR36], tmem[UR10], tmem[UR22], idesc[UR23], UPT ;  /* 0x00ff1624220075ea */ /* 0x0005e2000ba0000a */
[----:B------:R2:W-:Y:S01]  /*4000*/  UTCBAR.2CTA.MULTICAST [UR8], URZ, UR12 ;  /* 0x000000ff080073e9 */ /* 0x0005e2000820080c */
[----:B------:R-:W-:Y:S01]  /*4010*/  UMOV UR46, UR18 ;  /* 0x00000012002e7c82 */ /* 0x000fe20008000000 */
[----:B------:R-:W-:Y:S05]  /*4020*/  BRA.U UP0, `(.L_x_83) ;  /* 0xfffffffd00507547 */ /* 0x000fea000b83ffff */
.L_x_80:
[----:B------:R-:W-:Y:S01]  /*4030*/  UIADD3 UR9, UPT, UPT, UR9, 0x140, URZ ;  /* 0x0000014009097890 */ /* 0x000fe2000fffe0ff */
[----:B------:R-:W-:-:S08]  /*4040*/  UMOV UR17, UR16 ;  /* 0x0000001000117c82 */ /* 0x000fd00008000000 */
[----:B------:R4:W-:Y:S01]  /*4050*/  UTCBAR.2CTA.MULTICAST [UR9], URZ, UR11 ;  /* 0x000000ff090073e9 */ /* 0x0009e2000820080b */
[----:B------:R-:W-:Y:S02]  /*4060*/  NOP ;  /* 0x0000000000007918 */ /* 0x000fe40000000000 */
.L_x_78:
[----:B------:R-:W-:Y:S01]  /*4070*/  UIADD3 UR19, UPT, UPT, UR19, 0x1, URZ ;  /* 0x0000000113137890 */ /* 0x000fe2000fffe0ff */
[----:B------:R-:W-:-:S03]  /*4080*/  ISETP.NE.AND P0, PT, R8, 0x2, PT ;  /* 0x000000020800780c */ /* 0x000fc60003f05270 */
[----:B------:R-:W-:Y:S01]  /*4090*/  UISETP.NE.AND UP0, UPT, UR19, 0x4, UPT ;  /* 0x000000041300788c */ /* 0x000fe2000bf05270 */
[----:B-12---:R-:W-:Y:S02]  /*40a0*/  SEL R0, RZ, 0x1, P0 ;  /* 0x00000001ff007807 */ /* 0x006fe40000000000 */
[----:B------:R-:W-:Y:S01]  /*40b0*/  SEL R8, R8, RZ, P0 ;  /* 0x000000ff08087207 */ /* 0x000fe20000000000 */
[----:B------:R-:W-:Y:S01]  /*40c0*/  USEL UR8, URZ, 0x1, UP0 ;  /* 0x00000001ff087887 */ /* 0x000fe20008000000 */
[----:B------:R-:W-:Y:S01]  /*40d0*/  LOP3.LUT R3, R3, R0, RZ, 0x3c, !PT ;  /* 0x0000000003037212 */ /* 0x000fe200078e3cff */
[----:B------:R-:W-:-:S04]  /*40e0*/  USEL UR19, UR19, URZ, UP0 ;  /* 0x000000ff13137287 */ /* 0x000fc80008000000 */
[----:B------:R-:W-:Y:S01]  /*40f0*/  LOP3.LUT R9, R9, UR8, RZ, 0x3c, !PT ;  /* 0x0000000809097c12 */ /* 0x000fe2000f8e3cff */
[----:B------:R-:W-:Y:S07]  /*4100*/  @P1 BRA `(.L_x_84) ;  /* 0xfffffff800881947 */ /* 0x000fee000383ffff */
[----:B------:R-:W1:Y:S01]  /*4110*/  S2UR UR6, SR_CgaCtaId ;  /* 0x00000000000679c3 */ /* 0x000e620000008800 */
[----:B------:R-:W-:Y:S01]  /*4120*/  ELECT P0, URZ, PT ;  /* 0x0000000000ff782f */ /* 0x000fe20003800000 */
[----:B------:R-:W-:Y:S01]  /*4130*/  HFMA2 R0, -RZ, RZ, 0, 5.9604644775390625e-08 ;  /* 0x00000001ff007431 */ /* 0x000fe200000001ff */
[----:B------:R-:W-:-:S05]  /*4140*/  UMOV UR8, 0x40 ;  /* 0x0000004000087882 */ /* 0x000fca0000000000 */
[----:B------:R-:W-:Y:S01]  /*4150*/  UVIRTCOUNT.DEALLOC.SMPOOL 0x80 ;  /* 0x000000800000784c */ /* 0x000fe20000000000 */
[----:B------:R-:W-:Y:S02]  /*4160*/  UISETP.NE.AND UP0, UPT, UR5, URZ, UPT ;  /* 0x000000ff0500728c */ /* 0x000fe4000bf05270 */
[----:B-1----:R-:W-:-:S09]  /*4170*/  ULEA UR6, UR6, UR8, 0x18 ;  /* 0x0000000806067291 */ /* 0x002fd2000f8ec0ff */
[----:B------:R1:W-:Y:S01]  /*4180*/  @P0 STS.U8 [UR6+0x1c], R0 ;  /* 0x00001c00ff000988 */ /* 0x0003e20008000006 */
[----:B------:R-:W-:Y:S05]  /*4190*/  BRA.U UP0, `(.L_x_85) ;  /* 0x0000000100a07547 */ /* 0x000fea000b800000 */
[----:B------:R-:W-:Y:S01]  /*41a0*/  UIADD3 UR5, UPT, UPT, UR7, 0x160, URZ ;  /* 0x0000016007057890 */ /* 0x000fe2000fffe0ff */
[----:B------:R-:W-:-:S03]  /*41b0*/  SHF.L.U32 R3, R9, 0x1f, RZ ;  /* 0x0000001f09037819 */ /* 0x000fc600000006ff */
[----:B------:R-:W-:-:S09]  /*41c0*/  ULEA UR8, UR19, UR5, 0x3 ;  /* 0x0000000513087291 */ /* 0x000fd2000f8e18ff */
[----:B------:R-:W2:Y:S02]  /*41d0*/  SYNCS.PHASECHK.TRANS64.TRYWAIT P0, [UR8], R3 ;  /* 0x00000003ff0075a7 */ /* 0x000ea40008001108 */
[----:B--2---:R-:W-:Y:S05]  /*41e0*/  @!P0 BRA `(.L_x_86) ;  /* 0x00000054008c8947 */ /* 0x004fea0003800000 */
.L_x_201:
[----:B----4-:R-:W-:-:S04]  /*41f0*/  UIADD3 UR9, UPT, UPT, UR19, 0x1, URZ ;  /* 0x0000000113097890 */ /* 0x010fc8000fffe0ff */
        /* <DEDUP_REMOVED lines=8> */
.L_x_203:
        /* <DEDUP_REMOVED lines=9> */
.L_x_205:
[----:B------:R-:W-:-:S04]  /*4310*/  UIADD3 UR9, UPT, UPT, UR9, 0x1, URZ ;  /* 0x0000000109097890 */ /* 0x000fc8000fffe0ff */
[----:B------:R-:W-:-:S04]  /*4320*/  UISETP.NE.AND UP1, UPT, UR9, 0x4, UPT ;  /* 0x000000040900788c */ /* 0x000fc8000bf25270 */
[----:B------:R-:W-:Y:S02]  /*4330*/  USEL UR8, URZ, 0x1, UP1 ;  /* 0x00000001ff087887 */ /* 0x000fe40008800000 */
[----:B------:R-:W-:-:S04]  /*4340*/  USEL UR9, UR9, URZ, UP1 ;  /* 0x000000ff09097287 */ /* 0x000fc80008800000 */
[----:B------:R-:W-:Y:S01]  /*4350*/  ULEA UR9, UR9, UR5, 0x3 ;  /* 0x0000000509097291 */ /* 0x000fe2000f8e18ff */
[----:B-1----:R-:W-:-:S04]  /*4360*/  LOP3.LUT R3, R2, UR8, RZ, 0x3c, !PT ;  /* 0x0000000802037c12 */ /* 0x002fc8000f8e3cff */
[----:B------:R-:W-:Y:S01]  /*4370*/  SHF.L.U32 R3, R3, 0x1f, RZ ;  /* 0x0000001f03037819 */ /* 0x000fe200000006ff */
[----:B------:R-:W-:-:S04]  /*4380*/  IMAD.U32 R0, RZ, RZ, UR9 ;  /* 0x00000009ff007e24 */ /* 0x000fc8000f8e00ff */
[----:B------:R1:W2:Y:S03]  /*4390*/  SYNCS.PHASECHK.TRANS64.TRYWAIT P0, [R0+URZ], R3 ;  /* 0x00000003000075a7 */ /* 0x0002a600080011ff */
[----:B--2---:R-:W-:Y:S05]  /*43a0*/  @!P0 NANOSLEEP.SYNCS 0x989680 ;  /* 0x009896800000895d */ /* 0x004fea0003900000 */
[----:B------:R-:W2:Y:S02]  /*43b0*/  @!P0 SYNCS.PHASECHK.TRANS64 P0, [R0+URZ], R3 ;  /* 0x00000003000085a7 */ /* 0x000ea400080010ff */
[----:B--2---:R-:W-:Y:S05]  /*43c0*/  @P0 BRA `(.L_x_89) ;  /* 0x0000000000200947 */ /* 0x004fea0003800000 */
.L_x_90:
[----:B--2---:R2:W4:Y:S02]  /*43d0*/  SYNCS.PHASECHK.TRANS64.TRYWAIT P0, [R0+URZ], R3 ;  /* 0x00000003000075a7 */ /* 0x00452400080011ff */
[----:B----4-:R-:W-:Y:S05]  /*43e0*/  @!P0 NANOSLEEP.SYNCS 0x989680 ;  /* 0x009896800000895d */ /* 0x010fea0003900000 */
[----:B------:R-:W4:Y:S02]  /*43f0*/  @!P0 SYNCS.PHASECHK.TRANS64 P0, [R0+URZ], R3 ;  /* 0x00000003000085a7 */ /* 0x000f2400080010ff */
[----:B----4-:R-:W-:Y:S05]  /*4400*/  @!P0 BRA `(.L_x_90) ;  /* 0xfffffffc00f08947 */ /* 0x010fea000383ffff */
[----:B------:R-:W-:Y:S05]  /*4410*/  BRA `(.L_x_89) ;  /* 0x00000000000c7947 */ /* 0x000fea0003800000 */
.L_x_85:
[----:B------:R-:W-:-:S04]  /*4420*/  UIADD3 UR5, UPT, UPT, UR7, 0x1a0, URZ ;  /* 0x000001a007057890 */ /* 0x000fc8000fffe0ff */
[----:B------:R-:W-:-:S09]  /*4430*/  UPRMT UR5, UR4, 0x654, UR5 ;  /* 0x0000065404057896 */ /* 0x000fd20008000005 */
[----:B------:R-:W-:Y:S03]  /*4440*/  SYNCS.ARRIVE.TRANS64.RED.A1T0 RZ, [UR5], RZ ;  /* 0x000000ffffff79a7 */ /* 0x000fe60008100405 */
.L_x_89:
[----:B-12---:R-:W-:Y:S01]  /*4450*/  SHF.L.U32 R3, RZ, 0x1f, RZ ;  /* 0x0000001fff037819 */ /* 0x006fe200000006ff */
[----:B------:R-:W-:Y:S01]  /*4460*/  UIADD3 UR5, UPT, UPT, UR7, 0x1a0, URZ ;  /* 0x000001a007057890 */ /* 0x000fe2000fffe0ff */
[----:B------:R-:W-:Y:S02]  /*4470*/  PLOP3.LUT P0, PT, PT, PT, UP0, 0x80, 0x8 ;  /* 0x000000000008781c */ /* 0x000fe40003f0f008 */
[----:B------:R-:W1:Y:S02]  /*4480*/  SYNCS.PHASECHK.TRANS64.TRYWAIT P1, [UR7+0x1a0], R3 ;  /* 0x0001a003ff0075a7 */ /* 0x000e640008021107 */
[----:B-1----:R-:W-:Y:S09]  /*4490*/  @!P1 BRA `(.L_x_91) ;  /* 0x0000005400289947 */ /* 0x002ff20003800000 */
.L_x_207:
[----:B------:R-:W-:Y:S01]  /*44a0*/  @!UP0 UPRMT UR5, UR4, 0x654, UR5 ;  /* 0x0000065404058896 */ /* 0x000fe20008000005 */
[----:B------:R-:W-:Y:S02]  /*44b0*/  UMOV UR8, 0xffff ;  /* 0x0000ffff00087882 */ /* 0x000fe40000000000 */
[----:B------:R-:W-:-:S06]  /*44c0*/  UMOV UR4, 0x1 ;  /* 0x0000000100047882 */ /* 0x000fcc0000000000 */
[----:B------:R-:W-:Y:S01]  /*44d0*/  @!P0 SYNCS.ARRIVE.TRANS64.RED.A1T0 RZ, [UR5], RZ ;  /* 0x000000ffffff89a7 */ /* 0x000fe20008100405 */
[----:B------:R-:W-:Y:S01]  /*44e0*/  NOP ;  /* 0x0000000000007918 */ /* 0x000fe20000000000 */
[----:B-1----:R-:W1:Y:S01]  /*44f0*/  LDS R0, [UR6+0x14] ;  /* 0x00001406ff007984 */ /* 0x002e620008000800 */
[----:B------:R-:W-:-:S04]  /*4500*/  ULOP3.LUT UR5, UR21, 0xffff, URZ, 0xc0, !UPT ;  /* 0x0000ffff15057892 */ /* 0x000fc8000f8ec0ff */
[----:B------:R-:W-:-:S04]  /*4510*/  USHF.R.U32.HI UR5, URZ, 0x5, UR5 ;  /* 0x00000005ff057899 */ /* 0x000fc80008011605 */
[----:B------:R-:W-:Y:S02]  /*4520*/  USHF.L.U32 UR8, UR8, UR5, URZ ;  /* 0x0000000508087299 */ /* 0x000fe400080006ff */
[----:B------:R-:W-:-:S04]  /*4530*/  USHF.L.U32 UR4, UR4, UR5, URZ ;  /* 0x0000000504047299 */ /* 0x000fc800080006ff */
[----:B-1----:R-:W-:-:S04]  /*4540*/  LOP3.LUT R0, R0, UR8, RZ, 0xc0, !PT ;  /* 0x0000000800007c12 */ /* 0x002fc8000f8ec0ff */
[----:B------:R-:W-:-:S13]  /*4550*/  ISETP.NE.AND P0, PT, R0, UR8, PT ;  /* 0x0000000800007c0c */ /* 0x000fda000bf05270 */
[----:B------:R-:W-:Y:S05]  /*4560*/  @P0 BRA `(.L_x_92) ;  /* 0x0000000000580947 */ /* 0x000fea0003800000 */
[----:B------:R-:W1:Y:S02]  /*4570*/  LDS R0, [UR6+0x18] ;  /* 0x00001806ff007984 */ /* 0x000e640008000800 */
[----:B-1----:R-:W-:-:S04]  /*4580*/  LOP3.LUT R0, R0, UR4, RZ, 0xc0, !PT ;  /* 0x0000000400007c12 */ /* 0x002fc8000f8ec0ff */
[----:B------:R-:W-:-:S13]  /*4590*/  ISETP.NE.AND P0, PT, R0, UR4, PT ;  /* 0x0000000400007c0c */ /* 0x000fda000bf05270 */
[----:B------:R-:W-:Y:S05]  /*45a0*/  @P0 BRA `(.L_x_93) ;  /* 0x00000000003c0947 */ /* 0x000fea0003800000 */
[----:B------:R-:W1:Y:S01]  /*45b0*/  S2R R2, SR_LANEID ;  /* 0x0000000000027919 */ /* 0x000e620000000000 */
[----:B------:R-:W-:Y:S01]  /*45c0*/  ULOP3.LUT UR8, URZ, UR8, URZ, 0x33, !UPT ;  /* 0x00000008ff087292 */ /* 0x000fe2000f8e33ff */
[----:B------:R-:W-:Y:S01]  /*45d0*/  LOP3.LUT R4, RZ, UR4, RZ, 0x33, !PT ;  /* 0x00000004ff047c12 */ /* 0x000fe2000f8e33ff */
[----:B------:R-:W-:Y:S02]  /*45e0*/  VOTEU.ANY UR7, UPT, PT ;  /* 0x0000000000077886 */ /* 0x000fe400038e0100 */
[----:B------:R-:W-:Y:S01]  /*45f0*/  UFLO.U32 UR7, UR7 ;  /* 0x00000007000772bd */ /* 0x000fe200080e0000 */
[----:B------:R-:W2:Y:S01]  /*4600*/  REDUX UR4, R4 ;  /* 0x00000000040473c4 */ /* 0x000ea20000000000 */
[----:B------:R-:W-:-:S06]  /*4610*/  IMAD.U32 R0, RZ, RZ, UR8 ;  /* 0x00000008ff007e24 */ /* 0x000fcc000f8e00ff */
[----:B------:R1:W-:Y:S01]  /*4620*/  UTCATOMSWS.AND URZ, UR8 ;  /* 0x0000000800ff79e3 */ /* 0x0003e20008000000 */
[----:B------:R-:W3:Y:S01]  /*4630*/  REDUX UR5, R0 ;  /* 0x00000000000573c4 */ /* 0x000ee20000000000 */
[----:B-1----:R-:W-:Y:S01]  /*4640*/  ISETP.EQ.U32.AND P0, PT, R2, UR7, PT ;  /* 0x0000000702007c0c */ /* 0x002fe2000bf02070 */
[----:B--2---:R-:W-:Y:S01]  /*4650*/  IMAD.U32 R2, RZ, RZ, UR4 ;  /* 0x00000004ff027e24 */ /* 0x004fe2000f8e00ff */
[----:B---3--:R-:W-:-:S11]  /*4660*/  MOV R3, UR5 ;  /* 0x0000000500037c02 */ /* 0x008fd60008000f00 */
[----:B------:R1:W-:Y:S04]  /*4670*/  @P0 ATOMS.AND RZ, [UR6+0x14], R3 ;  /* 0x00001403ffff098c */ /* 0x0003e8000a800006 */
[----:B------:R1:W-:Y:S01]  /*4680*/  @P0 ATOMS.AND RZ, [UR6+0x18], R2 ;  /* 0x00001802ffff098c */ /* 0x0003e2000a800006 */
[----:B------:R-:W-:Y:S05]  /*4690*/  BRA `(.L_x_94) ;  /* 0x0000000000147947 */ /* 0x000fea0003800000 */
.L_x_93:
[----:B------:R-:W-:Y:S02]  /*46a0*/  MOV R2, 0x46c0 ;  /* 0x000046c000027802 */ /* 0x000fe40000000f00 */
[----:B---345:R-:W-:Y:S05]  /*46b0*/  CALL.REL.NOINC `($__internal_0_$__cuda_sm10x_tcgen05_guardrail_trap_col_being_dealloced_not_returned_by_alloc) ;  /* 0x0000005800087944 */ /* 0x038fea0003c00000 */
[----:B------:R-:W-:Y:S05]  /*46c0*/  BRA `(.L_x_94) ;  /* 0x0000000000087947 */ /* 0x000fea0003800000 */
.L_x_92:
[----:B------:R-:W-:Y:S02]  /*46d0*/  MOV R2, 0x46f0 ;  /* 0x000046f000027802 */ /* 0x000fe40000000f00 */
[----:B---345:R-:W-:Y:S05]  /*46e0*/  CALL.REL.NOINC `($__internal_2_$__cuda_sm10x_tcgen05_guardrail_trap_unallocated_columns_being_dealloced) ;  /* 0x0000005800147944 */ /* 0x038fea0003c00000 */
.L_x_94:
[----:B------:R-:W-:Y:S01]  /*46f0*/  NOP ;  /* 0x0000000000007918 */ /* 0x000fe20000000000 */
[----:B----4-:R-:W-:Y:S05]  /*4700*/  EXIT ;  /* 0x000000000000794d */ /* 0x010fea0003800000 */
.L_x_65:
[----:B------:R-:W-:-:S09]  /*4710*/  UISETP.NE.OR UP5, UPT, UR10, 0x3, UP5 ;  /* 0x000000030a00788c */ /* 0x000fd2000afa5670 */
[----:B------:R-:W-:Y:S05]  /*4720*/  BRA.U UP5, `(.L_x_95) ;  /* 0x0000001105787547 */ /* 0x000fea000b800000 */
[----:B------:R-:W1:Y:S01]  /*4730*/  LDC R0, c[0x0][0xb30] ;  /* 0x0002cc00ff007b82 */ /* 0x000e620000000800 */
[----:B------:R-:W2:Y:S01]  /*4740*/  LDCU.64 UR8, c[0x0][0x888] ;  /* 0x00011100ff0877ac */ /* 0x000ea20008000a00 */
[----:B------:R-:W-:Y:S02]  /*4750*/  HFMA2 R25, -RZ, RZ, 0, 0 ;  /* 0x00000000ff197431 */ /* 0x000fe400000001ff */
[----:B-----5:R-:W-:Y:S01]  /*4760*/  IMAD.MOV.U32 R32, RZ, RZ, 0x1 ;  /* 0x00000001ff207424 */ /* 0x020fe200078e00ff */
[----:B------:R-:W-:Y:S01]  /*4770*/  MOV R23, 0x1000 ;  /* 0x0000100000177802 */ /* 0x000fe20000000f00 */
[----:B------:R-:W3:Y:S01]  /*4780*/  LDCU.64 UR4, c[0x0][0x890] ;  /* 0x00011200ff0477ac */ /* 0x000ee20008000a00 */
[----:B------:R-:W-:Y:S01]  /*4790*/  IMAD.MOV.U32 R27, RZ, RZ, RZ ;  /* 0x000000ffff1b7224 */ /* 0x000fe200078e00ff */
[----:B------:R-:W4:Y:S01]  /*47a0*/  LDC R19, c[0x0][0x370] ;  /* 0x0000dc00ff137b82 */ /* 0x000f220000000800 */
[----:B------:R-:W-:Y:S01]  /*47b0*/  UMOV UR7, 0x400 ;  /* 0x0000040000077882 */ /* 0x000fe20000000000 */
[----:B------:R-:W-:-:S02]  /*47c0*/  UPLOP3.LUT UP1, UPT, UPT, UPT, UPT, 0x40, 0x4 ;  /* 0x000000000004789c */ /* 0x000fc40003f2e870 */
[----:B------:R-:W-:-:S04]  /*47d0*/  ULEA UR7, UR37, UR7, 0x18 ;  /* 0x0000000725077291 */ /* 0x000fc8000f8ec0ff */
[----:B------:R-:W4:Y:S01]  /*47e0*/  LDC R2, c[0x0][0xb0c] ;  /* 0x0002c300ff027b82 */ /* 0x000f220000000800 */
[----:B------:R-:W-:Y:S02]  /*47f0*/  UIADD3 UR13, UPT, UPT, UR7, 0xe8, URZ ;  /* 0x000000e8070d7890 */ /* 0x000fe4000fffe0ff */
[----:B--2---:R-:W-:Y:S02]  /*4800*/  UISETP.NE.U32.AND UP3, UPT, UR8, URZ, UPT ;  /* 0x000000ff0800728c */ /* 0x004fe4000bf65070 */
[----:B------:R-:W-:Y:S02]  /*4810*/  UIADD3 UR41, UPT, UPT, UR7, 0xd0, URZ ;  /* 0x000000d007297890 */ /* 0x000fe4000fffe0ff */
[----:B---3--:R-:W-:Y:S01]  /*4820*/  UISETP.NE.U32.AND UP4, UPT, UR4, URZ, UPT ;  /* 0x000000ff0400728c */ /* 0x008fe2000bf85070 */
[----:B------:R-:W2:Y:S01]  /*4830*/  LDC R18, c[0x0][0xb20] ;  /* 0x0002c800ff127b82 */ /* 0x000ea20000000800 */
[----:B-1----:R-:W-:Y:S01]  /*4840*/  ISETP.NE.AND P1, PT, R0, 0x1, PT ;  /* 0x000000010000780c */ /* 0x002fe20003f25270 */
[----:B------:R-:W-:-:S02]  /*4850*/  UISETP.NE.AND.EX UP3, UPT, UR9, URZ, UPT, UP3 ;  /* 0x000000ff0900728c */ /* 0x000fc4000bf65330 */
[----:B------:R-:W-:Y:S02]  /*4860*/  UIADD3 UR33, UPT, UPT, UR7, 0xd8, URZ ;  /* 0x000000d807217890 */ /* 0x000fe4000fffe0ff */
[----:B------:R-:W-:Y:S02]  /*4870*/  UIADD3 UR25, UPT, UPT, UR7, 0xe0, URZ ;  /* 0x000000e007197890 */ /* 0x000fe4000fffe0ff */
[----:B------:R-:W1:Y:S01]  /*4880*/  LDC.64 R36, c[0x0][0x348] ;  /* 0x0000d200ff247b82 */ /* 0x000e620000000a00 */
[----:B------:R-:W-:Y:S02]  /*4890*/  UPRMT UR13, UR37, 0x654, UR13 ;  /* 0x00000654250d7896 */ /* 0x000fe4000800000d */
[----:B------:R-:W-:-:S05]  /*48a0*/  UISETP.NE.AND.EX UP4, UPT, UR5, URZ, UPT, UP4 ;  /* 0x000000ff0500728c */ /* 0x000fca000bf85340 */
[----:B------:R-:W3:Y:S08]  /*48b0*/  LDC.64 R16, c[0x0][0xb10] ;  /* 0x0002c400ff107b82 */ /* 0x000ef00000000a00 */
[----:B------:R-:W1:Y:S08]  /*48c0*/  LDC.64 R6, c[0x0][0xb18] ;  /* 0x0002c600ff067b82 */ /* 0x000e700000000a00 */
[----:B------:R-:W1:Y:S08]  /*48d0*/  LDC.64 R4, c[0x0][0xb28] ;  /* 0x0002ca00ff047b82 */ /* 0x000e700000000a00 */
[----:B--2-4-:R-:W1:Y:S02]  /*48e0*/  LDC R22, c[0x0][0x374] ;  /* 0x0000dd00ff167b82 */ /* 0x014e640000000800 */
.L_x_106:
[----:B------:R-:W-:Y:S02]  /*48f0*/  LEA R0, R27, UR7, 0x3 ;  /* 0x000000071b007c11 */ /* 0x000fe4000f8e18ff */
[----:B------:R-:W-:Y:S02]  /*4900*/  SHF.L.U32 R3, R25, 0x1f, RZ ;  /* 0x0000001f19037819 */ /* 0x000fe400000006ff */
[----:B------:R-:W-:Y:S02]  /*4910*/  LEA R28, R27, UR7, 0x4 ;  /* 0x000000071b1c7c11 */ /* 0x000fe4000f8e20ff */
[----:B--2---:R-:W2:Y:S02]  /*4920*/  SYNCS.PHASECHK.TRANS64.TRYWAIT P0, [R0+URZ+0x120], R3 ;  /* 0x00012003000075a7 */ /* 0x004ea400080011ff */
[----:B--2---:R-:W-:Y:S05]  /*4930*/  @!P0 BRA `(.L_x_96) ;  /* 0x0000005000188947 */ /* 0x004fea0003800000 */
.L_x_208:
[----:B------:R-:W-:Y:S01]  /*4940*/  ISETP.GE.AND P0, PT, R26, 0x1, PT ;  /* 0x000000011a00780c */ /* 0x000fe20003f06270 */
[----:B------:R-:W4:Y:S01]  /*4950*/  LDS.128 R28, [R28+0x1b0] ;  /* 0x0001b0001c1c7984 */ /* 0x000f220000000c00 */
[----:B--2---:R-:W-:Y:S01]  /*4960*/  VIADD R0, R0, 0x130 ;  /* 0x0000013000007836 */ /* 0x004fe20000000000 */
[----:B------:R-:W-:Y:S01]  /*4970*/  @!PT LDS RZ, [RZ] ;  /* 0x00000000fffff984 */ /* 0x000fe20000000800 */
[----:B------:R-:W-:Y:S01]  /*4980*/  @!PT LDS RZ, [RZ] ;  /* 0x00000000fffff984 */ /* 0x000fe20000000800 */
[----:B------:R-:W-:Y:S01]  /*4990*/  @!PT LDS RZ, [RZ] ;  /* 0x00000000fffff984 */ /* 0x000fe20000000800 */
[----:B------:R-:W-:Y:S01]  /*49a0*/  @!PT LDS RZ, [RZ] ;  /* 0x00000000fffff984 */ /* 0x000fe20000000800 */
[----:B------:R2:W-:Y:S06]  /*49b0*/  MEMBAR.ALL.CTA ;  /* 0x0000000000007992 */ /* 0x0005ec0000008000 */
[----:B--2---:R-:W2:Y:S01]  /*49c0*/  FENCE.VIEW.ASYNC.S ;  /* 0x00000000000073c6 */ /* 0x004ea20000000000 */
[----:B------:R-:W-:Y:S04]  /*49d0*/  PRMT R0, RZ, 0x654, R0 ;  /* 0x00000654ff007816 */ /* 0x000fe80000000000 */
[----:B--2---:R2:W-:Y:S01]  /*49e0*/  SYNCS.ARRIVE.TRANS64.RED.A1T0 RZ, [R0+URZ], RZ ;  /* 0x000000ff00ff79a7 */ /* 0x0045e200081004ff */
[----:B----4-:R-:W-:Y:S11]  /*49f0*/  LOP3.LUT P3, RZ, R30, 0x1, RZ, 0xc0, !PT ;  /* 0x000000011eff7812 */ /* 0x010ff6000786c0ff */
[----:B------:R-:W-:Y:S02]  /*4a00*/  @!UPT UIADD3 URZ, UPT, UPT, URZ, URZ, URZ ;  /* 0x000000fffffff290 */ /* 0x000fe4000fffe0ff */
[----:B------:R-:W-:Y:S02]  /*4a10*/  @P3 MOV R13, R28 ;  /* 0x0000001c000d3202 */ /* 0x000fe40000000f00 */
[----:B------:R-:W-:Y:S01]  /*4a20*/  @P3 LOP3.LUT R8, R29, 0xffff, RZ, 0xc0, !PT ;  /* 0x0000ffff1d083812 */ /* 0x000fe200078ec0ff */
[----:B--2---:R-:W-:Y:S06]  /*4a30*/  @!P0 BRA `(.L_x_97) ;  /* 0x0000000000a48947 */ /* 0x004fec0003800000 */
[----:B-1----:R-:W-:Y:S01]  /*4a40*/  IMAD.HI.U32 R33, R22, R7, RZ ;  /* 0x0000000716217227 */ /* 0x002fe200078e00ff */
[----:B------:R-:W-:Y:S02]  /*4a50*/  ISETP.NE.AND P0, PT, R6, 0x1, PT ;  /* 0x000000010600780c */ /* 0x000fe40003f05270 */
[----:B------:R-:W-:Y:S01]  /*4a60*/  ISETP.NE.AND P2, PT, R26, 0x1, PT ;  /* 0x000000011a00780c */ /* 0x000fe20003f45270 */
[----:B---3--:R-:W-:Y:S01]  /*4a70*/  IMAD.HI.U32 R34, R19, R16, RZ ;  /* 0x0000001013227227 */ /* 0x008fe200078e00ff */
[----:B------:R-:W-:Y:S02]  /*4a80*/  SHF.R.U32.HI R33, RZ, R18, R33 ;  /* 0x00000012ff217219 */ /* 0x000fe40000011621 */
[----:B------:R-:W-:Y:S01]  /*4a90*/  ISETP.NE.AND P4, PT, R2, 0x1, PT ;  /* 0x000000010200780c */ /* 0x000fe20003f85270 */
[----:B------:R-:W-:Y:S01]  /*4aa0*/  IMAD.HI.U32 R38, R13, R16, RZ ;  /* 0x000000100d267227 */ /* 0x000fe200078e00ff */
[----:B------:R-:W-:Y:S02]  /*4ab0*/  SHF.R.U32.HI R34, RZ, R17, R34 ;  /* 0x00000011ff227219 */ /* 0x000fe40000011622 */
[----:B------:R-:W-:Y:S01]  /*4ac0*/  SEL R3, R22, R33, !P0 ;  /* 0x0000002116037207 */ /* 0x000fe20004000000 */
[C---:B------:R-:W-:Y:S01]  /*4ad0*/  IMAD.HI.U32 R33, R8.reuse, R7, RZ ;  /* 0x0000000708217227 */ /* 0x040fe200078e00ff */
[----:B------:R-:W-:Y:S02]  /*4ae0*/  SEL R11, R19, R34, !P4 ;  /* 0x00000022130b7207 */ /* 0x000fe40006000000 */
[----:B------:R-:W-:Y:S01]  /*4af0*/  SHF.R.U32.HI R38, RZ, R17, R38 ;  /* 0x00000011ff267219 */ /* 0x000fe20000011626 */
[----:B------:R-:W-:Y:S01]  /*4b00*/  IMAD.HI.U32 R40, R3, R4, RZ ;  /* 0x0000000403287227 */ /* 0x000fe200078e00ff */
[----:B------:R-:W-:Y:S03]  /*4b10*/  SHF.R.U32.HI R33, RZ, R18, R33 ;  /* 0x00000012ff217219 */ /* 0x000fe60000011621 */
[----:B------:R-:W-:Y:S01]  /*4b20*/  IMAD.HI.U32 R34, R11, R4, RZ ;  /* 0x000000040b227227 */ /* 0x000fe200078e00ff */
[----:B------:R-:W-:Y:S02]  /*4b30*/  @P2 SHF.R.U32.HI R3, RZ, R5, R40 ;  /* 0x00000005ff032219 */ /* 0x000fe40000011628 */
[----:B------:R-:W-:Y:S02]  /*4b40*/  SEL R9, R8, R33, !P0 ;  /* 0x0000002108097207 */ /* 0x000fe40004000000 */
[----:B------:R-:W-:Y:S01]  /*4b50*/  @P2 SHF.R.U32.HI R11, RZ, R5, R34 ;  /* 0x00000005ff0b2219 */ /* 0x000fe20000011622 */
[C---:B------:R-:W-:Y:S01]  /*4b60*/  IMAD R10, R26.reuse, R3, RZ ;  /* 0x000000031a0a7224 */ /* 0x040fe200078e02ff */
[----:B------:R-:W-:Y:S01]  /*4b70*/  SEL R3, R13, R38, !P4 ;  /* 0x000000260d037207 */ /* 0x000fe20006000000 */
[C---:B------:R-:W-:Y:S03]  /*4b80*/  IMAD.HI.U32 R14, R9.reuse, R4, RZ ;  /* 0x00000004090e7227 */ /* 0x040fe600078e00ff */
[----:B------:R-:W-:Y:S01]  /*4b90*/  ISETP.GE.AND P0, PT, R9, R10, PT ;  /* 0x0000000a0900720c */ /* 0x000fe20003f06270 */
[C---:B------:R-:W-:Y:S01]  /*4ba0*/  IMAD R12, R26.reuse, R11, RZ ;  /* 0x0000000b1a0c7224 */ /* 0x040fe200078e02ff */
[-C--:B------:R-:W-:Y:S04]  /*4bb0*/  SHF.R.U32.HI R14, RZ, R5.reuse, R14 ;  /* 0x00000005ff0e7219 */ /* 0x080fe8000001160e */
[----:B------:R-:W-:Y:S02]  /*4bc0*/  ISETP.GE.OR P0, PT, R3, R12, P0 ;  /* 0x0000000c0300720c */ /* 0x000fe40000706670 */
[----:B------:R-:W-:Y:S05]  /*4bd0*/  SEL R15, R9, R14, !P2 ;  /* 0x0000000e090f7207 */ /* 0x000fea0005000000 */
[----:B------:R-:W-:Y:S04]  /*4be0*/  IMAD.MOV R14, RZ, RZ, -R15 ;  /* 0x000000ffff0e7224 */ /* 0x000fe800078e0a0f */
[----:B------:R-:W-:Y:S02]  /*4bf0*/  IMAD R14, R26, R14, R9 ;  /* 0x0000000e1a0e7224 */ /* 0x000fe400078e0209 */
[C---:B------:R-:W-:Y:S05]  /*4c00*/  @!P0 IMAD.HI.U32 R10, R3.reuse, R4, RZ ;  /* 0x00000004030a8227 */ /* 0x040fea00078e00ff */
[----:B------:R-:W-:Y:S04]  /*4c10*/  @!P0 SHF.R.U32.HI R10, RZ, R5, R10 ;  /* 0x00000005ff0a8219 */ /* 0x000fe8000001160a */
[----:B------:R-:W-:Y:S01]  /*4c20*/  @!P0 SEL R0, R3, R10, !P2 ;  /* 0x0000000a03008207 */ /* 0x000fe20005000000 */
[----:B------:R-:W-:Y:S03]  /*4c30*/  IMAD.MOV R10, RZ, RZ, -R3 ;  /* 0x000000ffff0a7224 */ /* 0x000fe600078e0a03 */
[----:B------:R-:W-:Y:S01]  /*4c40*/  @!P0 IADD3 R15, PT, PT, R15, -R0, RZ ;  /* 0x800000000f0f8210 */ /* 0x000fe20007ffe0ff */
[----:B------:R-:W-:Y:S01]  /*4c50*/  @!P0 IMAD R0, R11, R14, R0 ;  /* 0x0000000e0b008224 */ /* 0x000fe200078e0200 */
[----:B------:R-:W-:Y:S01]  /*4c60*/  IADD3 R11, PT, PT, -R9, RZ, RZ ;  /* 0x000000ff090b7210 */ /* 0x000fe20007ffe1ff */
[----:B------:R-:W-:Y:S02]  /*4c70*/  IMAD R13, R2, R10, R13 ;  /* 0x0000000a020d7224 */ /* 0x000fe400078e020d */
[----:B------:R-:W-:Y:S02]  /*4c80*/  @!P0 IMAD R9, R15, R26, R3 ;  /* 0x0000001a0f098224 */ /* 0x000fe400078e0203 */
[----:B------:R-:W-:Y:S02]  /*4c90*/  @!P0 IMAD.MOV.U32 R3, RZ, RZ, R0 ;  /* 0x000000ffff038224 */ /* 0x000fe400078e0000 */
[----:B------:R-:W-:Y:S02]  /*4ca0*/  IMAD R8, R6, R11, R8 ;  /* 0x0000000b06087224 */ /* 0x000fe400078e0208 */
[----:B------:R-:W-:Y:S02]  /*4cb0*/  IMAD R13, R3, R2, R13 ;  /* 0x00000002030d7224 */ /* 0x000fe400078e020d */
[----:B------:R-:W-:Y:S02]  /*4cc0*/  IMAD R8, R9, R6, R8 ;  /* 0x0000000609087224 */ /* 0x000fe400078e0208 */
.L_x_97:
[----:B------:R-:W-:Y:S05]  /*4cd0*/  BRA.U UP1, `(.L_x_98) ;  /* 0x0000000101107547 */ /* 0x000fea000b800000 */
[----:B------:R-:W-:Y:S04]  /*4ce0*/  MOV R0, UR6 ;  /* 0x0000000600007c02 */ /* 0x000fe80008000f00 */
[----:B------:R-:W-:Y:S04]  /*4cf0*/  SHF.L.U32 R3, R0, 0x1f, RZ ;  /* 0x0000001f00037819 */ /* 0x000fe800000006ff */
[----:B------:R-:W2:Y:S02]  /*4d00*/  SYNCS.PHASECHK.TRANS64.TRYWAIT P0, [UR7+0x118], R3 ;  /* 0x00011803ff0075a7 */ /* 0x000ea40008001107 */
[----:B--2---:R-:W-:Y:S05]  /*4d10*/  @!P0 BRA `(.L_x_99) ;  /* 0x0000004c00348947 */ /* 0x004fea0003800000 */
.L_x_98:
[----:B------:R-:W-:Y:S02]  /*4d20*/  R2UR UR42, R20 ;  /* 0x00000000142a72ca */ /* 0x000fe400000e0000 */
[----:B------:R-:W-:Y:S02]  /*4d30*/  R2UR UR43, R21 ;  /* 0x00000000152b72ca */ /* 0x000fe400000e0000 */
[----:B------:R-:W-:Y:S02]  /*4d40*/  ISETP.NE.U32.AND P2, PT, RZ, UR4, PT ;  /* 0x00000004ff007c0c */ /* 0x000fe4000bf45070 */
[----:B------:R-:W-:Y:S02]  /*4d50*/  SHF.L.U32 R12, R32, 0x1f, RZ ;  /* 0x0000001f200c7819 */ /* 0x000fe400000006ff */
[----:B------:R-:W-:Y:S05]  /*4d60*/  ISETP.NE.AND.EX P2, PT, RZ, UR5, PT, P2 ;  /* 0x00000005ff007c0c */ /* 0x000fea000bf45320 */
[----:B------:R-:W-:Y:S02]  /*4d70*/  USHF.L.U32 UR42, UR42, 0x7, URZ ;  /* 0x000000072a2a7899 */ /* 0x000fe400080006ff */
[----:B------:R-:W-:Y:S01]  /*4d80*/  USHF.L.U32 UR43, UR43, 0x6, URZ ;  /* 0x000000062b2b7899 */ /* 0x000fe200080006ff */
[----:B------:R-:W-:Y:S11]  /*4d90*/  BRA.U !UP4, `(.L_x_100) ;  /* 0x000000010c347547 */ /* 0x000ff6000b800000 */
[----:B------:R-:W-:Y:S01]  /*4da0*/  UPLOP3.LUT UP0, UPT, UPT, UPT, UP3, 0x80, 0x8 ;  /* 0x000000000008789c */ /* 0x000fe20003f0f030 */
[----:B--2---:R-:W-:Y:S02]  /*4db0*/  HFMA2 R0, -RZ, RZ, 0, 5.9604644775390625e-08 ;  /* 0x00000001ff007431 */ /* 0x004fe400000001ff */
[----:B------:R-:W-:Y:S03]  /*4dc0*/  IMAD.MOV.U32 R63, RZ, RZ, 0x1 ;  /* 0x00000001ff3f7424 */ /* 0x000fe600078e00ff */
[----:B------:R-:W-:Y:S05]  /*4dd0*/  PLOP3.LUT P0, PT, PT, PT, UP0, 0x80, 0x8 ;  /* 0x000000000008781c */ /* 0x000fea0003f0f008 */
[----:B------:R-:W2:Y:S01]  /*4de0*/  @UP0 LDCU.64 UR10, c[0x0][0x888] ;  /* 0x00011100ff0a07ac */ /* 0x000ea20008000a00 */
[----:B------:R-:W-:Y:S07]  /*4df0*/  @UP0 UIMAD UR8, UR36, UR4, URZ ;  /* 0x00000004240802a4 */ /* 0x000fee000f8e02ff */
[----:B------:R-:W-:Y:S01]  /*4e00*/  @!P0 PRMT R63, R0, 0x7610, R63 ;  /* 0x00007610003f8816 */ /* 0x000fe2000000003f */
[----:B--2---:R-:W-:Y:S03]  /*4e10*/  @UP0 UIMAD.WIDE UR10, UR8, 0x4, UR10 ;  /* 0x00000004080a08a5 */ /* 0x004fe6000f8e020a */
[----:B------:R-:W2:Y:S03]  /*4e20*/  @!UP0 LDCU UR8, c[0x0][0x880] ;  /* 0x00011000ff0887ac */ /* 0x000ea60008000800 */
[----:B------:R-:W-:Y:S01]  /*4e30*/  IMAD.U32 R10, RZ, RZ, UR10 ;  /* 0x0000000aff0a7e24 */ /* 0x000fe2000f8e00ff */
[----:B------:R-:W-:Y:S05]  /*4e40*/  MOV R11, UR11 ;  /* 0x0000000b000b7c02 */ /* 0x000fea0008000f00 */
[----:B------:R4:W5:Y:S02]  /*4e50*/  @P0 LDG.E R35, desc[UR46][R10.64] ;  /* 0x0000002e0a230981 */ /* 0x000964000c1e1900 */
[----:B--2-4-:R-:W-:Y:S07]  /*4e60*/  @!P0 IMAD.U32 R35, RZ, RZ, UR8 ;  /* 0x00000008ff238e24 */ /* 0x014fee000f8e00ff */
.L_x_100:
[----:B-----5:R-:W-:Y:S01]  /*4e70*/  @!P2 FSETP.EQ.AND P0, PT, R35, RZ, PT ;  /* 0x000000ff2300a20b */ /* 0x020fe20003f02000 */
[----:B------:R-:W-:Y:S01]  /*4e80*/  @!UPT UIADD3 URZ, UPT, UPT, URZ, URZ, URZ ;  /* 0x000000fffffff290 */ /* 0x000fe2000fffe0ff */
[----:B------:R-:W-:Y:S11]  /*4e90*/  @!P2 BRA `(.L_x_101) ;  /* 0x000000000014a947 */ /* 0x000ff60003800000 */
[----:B------:R-:W-:Y:S02]  /*4ea0*/  LOP3.LUT P2, RZ, R63, 0xff, RZ, 0xc0, !PT ;  /* 0x000000ff3fff7812 */ /* 0x000fe4000784c0ff */
[----:B------:R-:W-:Y:S04]  /*4eb0*/  PLOP3.LUT P0, PT, PT, PT, UP0, 0x80, 0x8 ;  /* 0x000000000008781c */ /* 0x000fe80003f0f008 */
[----:B------:R-:W-:Y:S07]  /*4ec0*/  PLOP3.LUT P0, PT, P0, PT, PT, 0x8, 0x80 ;  /* 0x000000000080781c */ /* 0x000fee000070e170 */
[----:B------:R-:W-:Y:S11]  /*4ed0*/  @P2 FSETP.EQ.AND P0, PT, R35, RZ, PT ;  /* 0x000000ff2300220b */ /* 0x000ff60003f02000 */
[----:B------:R-:W-:Y:S02]  /*4ee0*/  @!UPT UIADD3 URZ, UPT, UPT, URZ, URZ, URZ ;  /* 0x000000fffffff290 */ /* 0x000fe4000fffe0ff */
.L_x_101:
[----:B------:R-:W4:Y:S01]  /*4ef0*/  SYNCS.PHASECHK.TRANS64.TRYWAIT P2, [UR7+0xf0], R12 ;  /* 0x0000f00cff0075a7 */ /* 0x000f220008041107 */
[----:B------:R-:W-:Y:S04]  /*4f00*/  ELECT P4, URZ, PT ;  /* 0x0000000000ff782f */ /* 0x000fe80003880000 */
[----:B------:R-:W-:Y:S11]  /*4f10*/  PLOP3.LUT P4, PT, P0, P4, PT, 0xf2, 0x2f ;  /* 0x00000000002f781c */ /* 0x000ff60000789e72 */
[----:B------:R-:W-:Y:S02]  /*4f20*/  @!UPT UIADD3 URZ, UPT, UPT, URZ, URZ, URZ ;  /* 0x000000fffffff290 */ /* 0x000fe4000fffe0ff */
[----:B-1----:R-:W-:Y:S05]  /*4f30*/  @!P4 IADD3 R9, P0, PT, R36, 0x580, RZ ;  /* 0x000005802409c810 */ /* 0x002fea0007f1e0ff */
[----:B--2---:R-:W-:Y:S01]  /*4f40*/  @!P4 IMAD.X R0, RZ, RZ, R37, P0 ;  /* 0x000000ffff00c224 */ /* 0x004fe200000e0625 */
[----:B----4-:R-:W-:Y:S07]  /*4f50*/  @!P2 BRA `(.L_x_102) ;  /* 0x0000004800bca947 */ /* 0x010fee0003800000 */
.L_x_211:
[----:B------:R-:W-:Y:S01]  /*4f60*/  @!P4 R2UR UR9, R9 ;  /* 0x000000000909c2ca */ /* 0x000fe200000e0000 */
[----:B------:R-:W-:Y:S01]  /*4f70*/  VOTEU.ALL UP1, P4 ;  /* 0x0000000000ff7886 */ /* 0x000fe20002020000 */
[----:B------:R-:W-:Y:S01]  /*4f80*/  @!P4 R2UR UR8, R0 ;  /* 0x000000000008c2ca */ /* 0x000fe200000e0000 */
[----:B------:R-:W-:Y:S01]  /*4f90*/  VOTEU.ALL UP2, P4 ;  /* 0x0000000000ff7886 */ /* 0x000fe20002040000 */
[----:B------:R-:W-:Y:S01]  /*4fa0*/  UMOV UR16, 0x0 ;  /* 0x0000000000107882 */ /* 0x000fe20000000000 */
[----:B------:R-:W-:Y:S01]  /*4fb0*/  UMOV UR17, 0x10000000 ;  /* 0x1000000000117882 */ /* 0x000fe20000000000 */
[----:B------:R-:W-:Y:S01]  /*4fc0*/  @!UP1 UIADD3 UR40, UPT, UPT, UR7, 0x200, URZ ;  /* 0x0000020007289890 */ /* 0x000fe2000fffe0ff */
[----:B------:R-:W-:Y:S01]  /*4fd0*/  @!P4 IMAD.MOV.U32 R0, RZ, RZ, 0x1000 ;  /* 0x00001000ff00c424 */ /* 0x000fe200078e00ff */
[----:B------:R-:W-:Y:S01]  /*4fe0*/  UMOV UR44, UR36 ;  /* 0x00000024002c7c82 */ /* 0x000fe20008000000 */
[----:B------:R-:W-:Y:S01]  /*4ff0*/  @!UP1 UIADD3 UR10, UPT, UPT, UR42, 0x40, URZ ;  /* 0x000000402a0a9890 */ /* 0x000fe2000fffe0ff */
[----:B------:R-:W-:Y:S01]  /*5000*/  @!P4 IADD3 R9, P0, PT, R36, 0x580, RZ ;  /* 0x000005802409c810 */ /* 0x000fe20007f1e0ff */
[----:B------:R-:W-:Y:S01]  /*5010*/  UMOV UR11, UR43 ;  /* 0x0000002b000b7c82 */ /* 0x000fe20008000000 */
[----:B------:R-:W-:Y:S01]  /*5020*/  UMOV UR12, UR36 ;  /* 0x00000024000c7c82 */ /* 0x000fe20008000000 */
[----:B------:R-:W-:Y:S01]  /*5030*/  IMAD.U32 R10, RZ, RZ, UR9 ;  /* 0x00000009ff0a7e24 */ /* 0x000fe2000f8e00ff */
[----:B------:R-:W-:Y:S01]  /*5040*/  UMOV UR9, UR41 ;  /* 0x0000002900097c82 */ /* 0x000fe20008000000 */
[----:B------:R-:W-:Y:S01]  /*5050*/  IMAD.U32 R11, RZ, RZ, UR8 ;  /* 0x00000008ff0b7e24 */ /* 0x000fe2000f8e00ff */
[----:B------:R-:W-:Y:S02]  /*5060*/  @!UP1 UIADD3 UR8, UPT, UPT, UR7, 0xa00, URZ ;  /* 0x00000a0007089890 */ /* 0x000fe4000fffe0ff */
[----:B------:R-:W-:Y:S01]  /*5070*/  @!P4 R2UR UR18, R10 ;  /* 0x000000000a12c2ca */ /* 0x000fe200000e0000 */
[----:B------:R-:W-:Y:S01]  /*5080*/  VOTEU.ALL UP1, P4 ;  /* 0x0000000000ff7886 */ /* 0x000fe20002020000 */
[----:B------:R-:W-:Y:S01]  /*5090*/  @!P4 R2UR UR19, R11 ;  /* 0x000000000b13c2ca */ /* 0x000fe200000e0000 */
[----:B------:R-:W-:Y:S11]  /*50a0*/  UPRMT UR14, UR37, 0x654, UR41 ;  /* 0x00000654250e7896 */ /* 0x000ff60008000029 */
[----:B------:R-:W-:Y:S01]  /*50b0*/  @!UPT UIADD3 URZ, UPT, UPT, URZ, URZ, URZ ;  /* 0x000000fffffff290 */ /* 0x000fe2000fffe0ff */
[----:B------:R2:W-:Y:S01]  /*50c0*/  @!UP2 UTMALDG.3D [UR40], [UR18], desc[UR16] ;  /* 0x000010281200a5b4 */ /* 0x0005e20008011000 */
[----:B------:R2:W-:Y:S01]  /*50d0*/  @!UP1 UTMALDG.3D [UR8], [UR18], desc[UR16] ;  /* 0x00001008120095b4 */ /* 0x0005e20008011000 */
[----:B------:R4:W-:Y:S01]  /*50e0*/  @!P4 SYNCS.ARRIVE.TRANS64.RED.A0TR RZ, [UR7+0xd0], R0 ;  /* 0x0000d000ffffc9a7 */ /* 0x0009e20008300407 */
[----:B------:R-:W-:Y:S01]  /*50f0*/  SYNCS.ARRIVE.TRANS64.RED.A1T0 RZ, [UR14], RZ ;  /* 0x000000ffffff79a7 */ /* 0x000fe2000810040e */
[----:B----4-:R-:W-:Y:S01]  /*5100*/  @!P4 IMAD.X R0, RZ, RZ, R37, P0 ;  /* 0x000000ffff00c224 */ /* 0x010fe200000e0625 */
[----:B------:R-:W4:Y:S02]  /*5110*/  SYNCS.PHASECHK.TRANS64.TRYWAIT P2, [UR7+0xf8], R12 ;  /* 0x0000f80cff0075a7 */ /* 0x000f240008041107 */
[----:B--2-4-:R-:W-:Y:S05]  /*5120*/  @!P2 BRA `(.L_x_103) ;  /* 0x000000480060a947 */ /* 0x014fea0003800000 */
.L_x_213:
        /* <DEDUP_REMOVED lines=8> */
[----:B------:R-:W-:Y:S01]  /*51b0*/  @!UP1 UIADD3 UR32, UPT, UPT, UR7, 0x1200, URZ ;  /* 0x0000120007209890 */ /* 0x000fe2000fffe0ff */
[----:B------:R-:W-:Y:S01]  /*51c0*/  @!P4 IADD3 R21, P0, PT, R36, 0x580, RZ ;  /* 0x000005802415c810 */ /* 0x000fe20007f1e0ff */
[----:B------:R-:W-:Y:S01]  /*51d0*/  UMOV UR35, UR43 ;  /* 0x0000002b00237c82 */ /* 0x000fe20008000000 */
[----:B------:R-:W-:Y:S02]  /*51e0*/  @!UP1 UIADD3 UR10, UPT, UPT, UR42, 0x50, URZ ;  /* 0x000000502a0a9890 */ /* 0x000fe4000fffe0ff */
[----:B------:R-:W-:Y:S01]  /*51f0*/  IMAD.U32 R10, RZ, RZ, UR9 ;  /* 0x00000009ff0a7e24 */ /* 0x000fe2000f8e00ff */
[----:B------:R-:W-:Y:S01]  /*5200*/  UMOV UR9, UR33 ;  /* 0x0000002100097c82 */ /* 0x000fe20008000000 */
[----:B------:R-:W-:Y:S01]  /*5210*/  IMAD.U32 R11, RZ, RZ, UR8 ;  /* 0x00000008ff0b7e24 */ /* 0x000fe2000f8e00ff */
[----:B------:R-:W-:Y:S01]  /*5220*/  @!UP1 UIADD3 UR8, UPT, UPT, UR7, 0x1a00, URZ ;  /* 0x00001a0007089890 */ /* 0x000fe2000fffe0ff */
[----:B------:R-:W-:Y:S01]  /*5230*/  @!P4 IMAD.X R20, RZ, RZ, R37, P0 ;  /* 0x000000ffff14c224 */ /* 0x000fe200000e0625 */
[----:B------:R-:W-:Y:S01]  /*5240*/  @!P4 R2UR UR18, R10 ;  /* 0x000000000a12c2ca */ /* 0x000fe200000e0000 */
[----:B------:R-:W-:Y:S01]  /*5250*/  VOTEU.ALL UP1, P4 ;  /* 0x0000000000ff7886 */ /* 0x000fe20002020000 */
[----:B------:R-:W-:Y:S01]  /*5260*/  @!P4 R2UR UR19, R11 ;  /* 0x000000000b13c2ca */ /* 0x000fe200000e0000 */
[----:B------:R-:W-:Y:S01]  /*5270*/  UMOV UR11, UR43 ;  /* 0x0000002b000b7c82 */ /* 0x000fe20008000000 */
[----:B------:R-:W-:Y:S01]  /*5280*/  UMOV UR12, UR36 ;  /* 0x00000024000c7c82 */ /* 0x000fe20008000000 */
[----:B------:R-:W-:Y:S10]  /*5290*/  UPRMT UR14, UR37, 0x654, UR33 ;  /* 0x00000654250e7896 */ /* 0x000ff40008000021 */
[----:B------:R2:W-:Y:S01]  /*52a0*/  @!UP2 UTMALDG.3D [UR32], [UR18], desc[UR16] ;  /* 0x000010201200a5b4 */ /* 0x0005e20008011000 */
[----:B------:R2:W-:Y:S01]  /*52b0*/  @!UP1 UTMALDG.3D [UR8], [UR18], desc[UR16] ;  /* 0x00001008120095b4 */ /* 0x0005e20008011000 */
[----:B------:R2:W-:Y:S01]  /*52c0*/  @!P4 SYNCS.ARRIVE.TRANS64.RED.A0TR RZ, [UR7+0xd8], R0 ;  /* 0x0000d800ffffc9a7 */ /* 0x0005e20008300407 */
[----:B------:R-:W-:Y:S01]  /*52d0*/  SYNCS.ARRIVE.TRANS64.RED.A1T0 RZ, [UR14], RZ ;  /* 0x000000ffffff79a7 */ /* 0x000fe2000810040e */
[----:B------:R-:W4:Y:S02]  /*52e0*/  SYNCS.PHASECHK.TRANS64.TRYWAIT P2, [UR7+0x100], R12 ;  /* 0x0001000cff0075a7 */ /* 0x000f240008041107 */
[----:B--2-4-:R-:W-:Y:S05]  /*52f0*/  @!P2 BRA `(.L_x_104) ;  /* 0x000000480004a947 */ /* 0x014fea0003800000 */
.L_x_215:
[----:B------:R-:W2:Y:S01]  /*5300*/  LDC.64 R14, c[0x0][0xb10] ;  /* 0x0002c400ff0e7b82 */ /* 0x000ea20000000a00 */
[----:B------:R-:W-:Y:S01]  /*5310*/  @!P4 R2UR UR9, R21 ;  /* 0x000000001509c2ca */ /* 0x000fe200000e0000 */
[----:B------:R-:W-:Y:S01]  /*5320*/  VOTEU.ALL UP1, P4 ;  /* 0x0000000000ff7886 */ /* 0x000fe20002020000 */
[----:B------:R-:W-:Y:S01]  /*5330*/  @!P4 R2UR UR8, R20 ;  /* 0x000000001408c2ca */ /* 0x000fe200000e0000 */
[----:B------:R-:W-:Y:S01]  /*5340*/  VOTEU.ALL UP2, P4 ;  /* 0x0000000000ff7886 */ /* 0x000fe20002040000 */
[----:B------:R-:W-:Y:S03]  /*5350*/  UMOV UR16, 0x0 ;  /* 0x0000000000107882 */ /* 0x000fe60000000000 */
[----:B------:R-:W4:Y:S01]  /*5360*/  LDC.64 R10, c[0x0][0xb18] ;  /* 0x0002c600ff0a7b82 */ /* 0x000f220000000a00 */
[----:B------:R-:W-:Y:S01]  /*5370*/  @!UP1 UIADD3 UR26, UPT, UPT, UR42, 0x20, URZ ;  /* 0x000000202a1a9890 */ /* 0x000fe2000fffe0ff */
[----:B------:R-:W-:Y:S01]  /*5380*/  @P3 SHF.R.U32.HI R24, RZ, 0x10, R29 ;  /* 0x00000010ff183819 */ /* 0x000fe2000001161d */
[----:B------:R-:W-:Y:S01]  /*5390*/  @!UP1 UIADD3 UR24, UPT, UPT, UR7, 0x2200, URZ ;  /* 0x0000220007189890 */ /* 0x000fe2000fffe0ff */
[----:B------:R-:W-:Y:S01]  /*53a0*/  VIADD R27, R27, 0x1 ;  /* 0x000000011b1b7836 */ /* 0x000fe20000000000 */
[----:B------:R-:W-:Y:S03]  /*53b0*/  UMOV UR17, 0x10000000 ;  /* 0x1000000000117882 */ /* 0x000fe60000000000 */
[----:B------:R-:W5:Y:S01]  /*53c0*/  @!P1 LDC R0, c[0x0][0xb20] ;  /* 0x0002c800ff009b82 */ /* 0x000f620000000800 */
[----:B------:R-:W-:Y:S01]  /*53d0*/  UMOV UR27, UR43 ;  /* 0x0000002b001b7c82 */ /* 0x000fe20008000000 */
[----:B------:R-:W-:Y:S01]  /*53e0*/  IMAD.U32 R20, RZ, RZ, UR9 ;  /* 0x00000009ff147e24 */ /* 0x000fe2000f8e00ff */
[----:B------:R-:W-:Y:S05]  /*53f0*/  UMOV UR28, UR36 ;  /* 0x00000024001c7c82 */ /* 0x000fea0008000000 */
[----:B-1----:R-:W1:Y:S01]  /*5400*/  @!P1 LDC R3, c[0x0][0xb0c] ;  /* 0x0002c300ff039b82 */ /* 0x002e620000000800 */
[----:B------:R-:W-:Y:S01]  /*5410*/  IMAD.U32 R21, RZ, RZ, UR8 ;  /* 0x00000008ff157e24 */ /* 0x000fe2000f8e00ff */
[----:B------:R-:W-:Y:S01]  /*5420*/  @!UP1 UIADD3 UR10, UPT, UPT, UR42, 0x60, URZ ;  /* 0x000000602a0a9890 */ /* 0x000fe2000fffe0ff */
[----:B------:R-:W-:Y:S01]  /*5430*/  @!P4 R2UR UR18, R20 ;  /* 0x000000001412c2ca */ /* 0x000fe200000e0000 */
[----:B------:R-:W-:Y:S01]  /*5440*/  @!UP1 UIADD3 UR8, UPT, UPT, UR7, 0x2a00, URZ ;  /* 0x00002a0007089890 */ /* 0x000fe2000fffe0ff */
[----:B------:R-:W-:Y:S01]  /*5450*/  @!P4 IMAD.MOV.U32 R20, RZ, RZ, 0x1000 ;  /* 0x00001000ff14c424 */ /* 0x000fe200078e00ff */
[----:B------:R-:W-:Y:S01]  /*5460*/  @!P4 R2UR UR19, R21 ;  /* 0x000000001513c2ca */ /* 0x000fe200000e0000 */
[----:B------:R-:W-:Y:S01]  /*5470*/  VOTEU.ALL UP1, P4 ;  /* 0x0000000000ff7886 */ /* 0x000fe20002020000 */
[----:B------:R-:W-:Y:S01]  /*5480*/  UMOV UR9, UR25 ;  /* 0x0000001900097c82 */ /* 0x000fe20008000000 */
[----:B------:R-:W-:Y:S01]  /*5490*/  UMOV UR11, UR43 ;  /* 0x0000002b000b7c82 */ /* 0x000fe20008000000 */
[----:B------:R-:W-:Y:S01]  /*54a0*/  UMOV UR12, UR36 ;  /* 0x00000024000c7c82 */ /* 0x000fe20008000000 */
[----:B------:R-:W-:Y:S08]  /*54b0*/  UPRMT UR14, UR37, 0x654, UR25 ;  /* 0x00000654250e7896 */ /* 0x000ff00008000019 */
[----:B------:R1:W-:Y:S02]  /*54c0*/  @!UP2 UTMALDG.3D [UR24], [UR18], desc[UR16] ;  /* 0x000010181200a5b4 */ /* 0x0003e40008011000 */
[----:B-1----:R-:W-:Y:S01]  /*54d0*/  @!P1 ISETP.NE.AND P2, PT, R3, 0x1, PT ;  /* 0x000000010300980c */ /* 0x002fe20003f45270 */
[C---:B--2---:R-:W-:Y:S01]  /*54e0*/  @!P1 IMAD.HI.U32 R14, R13.reuse, R14, RZ ;  /* 0x0000000e0d0e9227 */ /* 0x044fe200078e00ff */
[----:B----4-:R-:W-:Y:S01]  /*54f0*/  @!P1 ISETP.NE.AND P0, PT, R10, 0x1, PT ;  /* 0x000000010a00980c */ /* 0x010fe20003f05270 */
[----:B------:R1:W-:Y:S01]  /*5500*/  @!UP1 UTMALDG.3D [UR8], [UR18], desc[UR16] ;  /* 0x00001008120095b4 */ /* 0x0003e20008011000 */
[----:B------:R1:W-:Y:S01]  /*5510*/  @!P4 SYNCS.ARRIVE.TRANS64.RED.A0TR RZ, [UR7+0xe0], R20 ;  /* 0x0000e014ffffc9a7 */ /* 0x0003e20008300407 */
[C---:B------:R-:W-:Y:S01]  /*5520*/  @!P1 IMAD.HI.U32 R11, R8.reuse, R11, RZ ;  /* 0x0000000b080b9227 */ /* 0x040fe200078e00ff */
[----:B------:R-:W-:Y:S04]  /*5530*/  @!P1 SHF.R.U32.HI R14, RZ, R15, R14 ;  /* 0x0000000fff0e9219 */ /* 0x000fe8000001160e */
[----:B-----5:R-:W-:Y:S02]  /*5540*/  @!P1 SHF.R.U32.HI R9, RZ, R0, R11 ;  /* 0x00000000ff099219 */ /* 0x020fe4000001160b */
[----:B------:R-:W-:Y:S02]  /*5550*/  @!P1 SEL R14, R13, R14, !P2 ;  /* 0x0000000e0d0e9207 */ /* 0x000fe40005000000 */
[----:B------:R-:W-:Y:S05]  /*5560*/  @!P1 SEL R9, R8, R9, !P0 ;  /* 0x0000000908099207 */ /* 0x000fea0004000000 */
[----:B------:R-:W-:Y:S01]  /*5570*/  @!P1 IMAD.IADD R0, R9, 0x1, -R14 ;  /* 0x0000000109009824 */ /* 0x000fe200078e0a0e */
[----:B------:R-:W-:Y:S01]  /*5580*/  SYNCS.ARRIVE.TRANS64.RED.A1T0 RZ, [UR14], RZ ;  /* 0x000000ffffff79a7 */ /* 0x000fe2000810040e */
[----:B------:R-:W-:Y:S02]  /*5590*/  @!P1 IMAD.IADD R9, R14, 0x1, -R9 ;  /* 0x000000010e099824 */ /* 0x000fe400078e0a09 */
[----:B------:R-:W-:Y:S02]  /*55a0*/  @!P1 IMAD R13, R0, R3, R13 ;  /* 0x00000003000d9224 */ /* 0x000fe400078e020d */
[----:B------:R-:W-:Y:S01]  /*55b0*/  @!P1 IMAD R8, R9, R10, R8 ;  /* 0x0000000a09089224 */ /* 0x000fe200078e0208 */
[----:B------:R-:W2:Y:S02]  /*55c0*/  SYNCS.PHASECHK.TRANS64.TRYWAIT P5, [UR7+0x108], R12 ;  /* 0x0001080cff0075a7 */ /* 0x000ea400080a1107 */
[----:B-12---:R-:W-:Y:S05]  /*55d0*/  @!P5 BRA `(.L_x_105) ;  /* 0x000000440064d947 */ /* 0x006fea0003800000 */
.L_x_217:
[----:B-1----:R-:W-:Y:S01]  /*55e0*/  @!P4 IADD3 R3, P0, PT, R36, 0x580, RZ ;  /* 0x000005802403c810 */ /* 0x002fe20007f1e0ff */
[----:B------:R-:W-:Y:S01]  /*55f0*/  VOTEU.ALL UP1, P4 ;  /* 0x0000000000ff7886 */ /* 0x000fe20002020000 */
[----:B------:R-:W-:Y:S01]  /*5600*/  VOTEU.ALL UP2, P4 ;  /* 0x0000000000ff7886 */ /* 0x000fe20002040000 */
[----:B------:R-:W-:Y:S01]  /*5610*/  UMOV UR14, 0x0 ;  /* 0x00000000000e7882 */ /* 0x000fe20000000000 */
[----:B------:R-:W-:Y:S01]  /*5620*/  @!P4 R2UR UR9, R3 ;  /* 0x000000000309c2ca */ /* 0x000fe200000e0000 */
[----:B------:R-:W-:Y:S01]  /*5630*/  @!P4 IMAD.X R0, RZ, RZ, R37, P0 ;  /* 0x000000ffff00c224 */ /* 0x000fe200000e0625 */
[----:B------:R-:W-:Y:S01]  /*5640*/  @!UP1 UIADD3 UR17, UPT, UPT, UR7, 0xe8, URZ ;  /* 0x000000e807119890 */ /* 0x000fe2000fffe0ff */
[----:B------:R-:W-:Y:S01]  /*5650*/  ISETP.NE.AND P0, PT, R27, 0x2, PT ;  /* 0x000000021b00780c */ /* 0x000fe20003f05270 */
[----:B------:R-:W-:Y:S01]  /*5660*/  @!UP1 UIADD3 UR18, UPT, UPT, UR42, 0x30, URZ ;  /* 0x000000302a129890 */ /* 0x000fe2000fffe0ff */
[----:B------:R-:W-:Y:S01]  /*5670*/  LOP3.LUT R32, R32, 0x1, RZ, 0x3c, !PT ;  /* 0x0000000120207812 */ /* 0x000fe200078e3cff */
[----:B------:R-:W-:Y:S01]  /*5680*/  @!UP1 UIADD3 UR16, UPT, UPT, UR7, 0x3200, URZ ;  /* 0x0000320007109890 */ /* 0x000fe2000fffe0ff */
[----:B------:R-:W-:Y:S01]  /*5690*/  @!P4 R2UR UR8, R0 ;  /* 0x000000000008c2ca */ /* 0x000fe200000e0000 */
[----:B------:R-:W-:Y:S01]  /*56a0*/  UMOV UR15, 0x10000000 ;  /* 0x10000000000f7882 */ /* 0x000fe20000000000 */
[----:B------:R-:W-:Y:S01]  /*56b0*/  UMOV UR19, UR43 ;  /* 0x0000002b00137c82 */ /* 0x000fe20008000000 */
[----:B------:R-:W-:Y:S01]  /*56c0*/  UMOV UR20, UR36 ;  /* 0x0000002400147c82 */ /* 0x000fe20008000000 */
[----:B------:R-:W-:Y:S01]  /*56d0*/  @!UP1 UIADD3 UR10, UPT, UPT, UR42, 0x70, URZ ;  /* 0x000000702a0a9890 */ /* 0x000fe2000fffe0ff */
[----:B------:R-:W-:Y:S01]  /*56e0*/  SEL R0, RZ, 0x1, P0 ;  /* 0x00000001ff007807 */ /* 0x000fe20000000000 */
[----:B------:R-:W-:Y:S01]  /*56f0*/  IMAD.U32 R10, RZ, RZ, UR9 ;  /* 0x00000009ff0a7e24 */ /* 0x000fe2000f8e00ff */
[----:B------:R-:W-:Y:S01]  /*5700*/  UMOV UR11, UR43 ;  /* 0x0000002b000b7c82 */ /* 0x000fe20008000000 */
[----:B------:R-:W-:Y:S01]  /*5710*/  UMOV UR12, UR36 ;  /* 0x00000024000c7c82 */ /* 0x000fe20008000000 */
[----:B------:R-:W-:Y:S01]  /*5720*/  UMOV UR9, UR17 ;  /* 0x0000001100097c82 */ /* 0x000fe20008000000 */
[----:B------:R-:W-:Y:S01]  /*5730*/  @P3 R2UR UR36, R24 ;  /* 0x00000000182432ca */ /* 0x000fe200000e0000 */
[----:B------:R-:W-:Y:S01]  /*5740*/  IMAD.IADD R20, R8, 0x1, R62 ;  /* 0x0000000108147824 */ /* 0x000fe200078e023e */
[----:B------:R-:W-:Y:S01]  /*5750*/  @!P4 R2UR UR22, R10 ;  /* 0x000000000a16c2ca */ /* 0x000fe200000e0000 */
[----:B------:R-:W-:Y:S01]  /*5760*/  IMAD.U32 R11, RZ, RZ, UR8 ;  /* 0x00000008ff0b7e24 */ /* 0x000fe2000f8e00ff */
[----:B------:R-:W-:Y:S01]  /*5770*/  @!UP1 UIADD3 UR8, UPT, UPT, UR7, 0x3a00, URZ ;  /* 0x00003a0007089890 */ /* 0x000fe2000fffe0ff */
[----:B------:R-:W-:Y:S01]  /*5780*/  LOP3.LUT R25, R25, R0, RZ, 0x3c, !PT ;  /* 0x0000000019197212 */ /* 0x000fe200078e3cff */
[----:B------:R-:W-:Y:S01]  /*5790*/  VOTEU.ALL UP1, P4 ;  /* 0x0000000000ff7886 */ /* 0x000fe20002020000 */
[----:B------:R-:W-:Y:S01]  /*57a0*/  IMAD.IADD R21, R13, 0x1, R64 ;  /* 0x000000010d157824 */ /* 0x000fe200078e0240 */
[----:B------:R-:W-:Y:S02]  /*57b0*/  @!P4 R2UR UR23, R11 ;  /* 0x000000000b17c2ca */ /* 0x000fe400000e0000 */
[----:B------:R-:W-:Y:S11]  /*57c0*/  SEL R27, R27, RZ, P0 ;  /* 0x000000ff1b1b7207 */ /* 0x000ff60000000000 */
[----:B------:R2:W-:Y:S01]  /*57d0*/  @!UP2 UTMALDG.3D [UR16], [UR22], desc[UR14] ;  /* 0x00000e101600a5b4 */ /* 0x0005e20008011000 */
[----:B------:R2:W-:Y:S01]  /*57e0*/  @!UP1 UTMALDG.3D [UR8], [UR22], desc[UR14] ;  /* 0x00000e08160095b4 */ /* 0x0005e20008011000 */
[----:B------:R2:W-:Y:S01]  /*57f0*/  @!P4 SYNCS.ARRIVE.TRANS64.RED.A0TR RZ, [UR7+0xe8], R23 ;  /* 0x0000e817ffffc9a7 */ /* 0x0005e20008300407 */
[----:B------:R-:W-:Y:S01]  /*5800*/  UPLOP3.LUT UP1, UPT, UPT, UPT, UPT, 0x80, 0x8 ;  /* 0x000000000008789c */ /* 0x000fe20003f2f070 */
[----:B------:R-:W-:Y:S01]  /*5810*/  SYNCS.ARRIVE.TRANS64.RED.A1T0 RZ, [UR13], RZ ;  /* 0x000000ffffff79a7 */ /* 0x000fe2000810040d */
[----:B------:R-:W-:Y:S09]  /*5820*/  @P3 BRA `(.L_x_106) ;  /* 0xfffffff000303947 */ /* 0x000ff2000383ffff */
[----:B------:R-:W-:-:S04]  /*5830*/  SHF.L.U32 R3, R32, 0x1f, RZ ;  /* 0x0000001f20037819 */ /* 0x000fc800000006ff */
[----:B------:R-:W1:Y:S02]  /*5840*/  SYNCS.PHASECHK.TRANS64.TRYWAIT P0, [UR7+0xf0], R3 ;  /* 0x0000f003ff0075a7 */ /* 0x000e640008001107 */
[----:B-1----:R-:W-:Y:S05]  /*5850*/  @!P0 BRA `(.L_x_107) ;  /* 0x0000004000dc8947 */ /* 0x002fea0003800000 */
.L_x_219:
[----:B------:R-:W4:Y:S02]  /*5860*/  SYNCS.PHASECHK.TRANS64.TRYWAIT P0, [UR7+0xf8], R3 ;  /* 0x0000f803ff0075a7 */ /* 0x000f240008001107 */
[----:B----4-:R-:W-:Y:S05]  /*5870*/  @!P0 BRA `(.L_x_108) ;  /* 0x0000004000ec8947 */ /* 0x010fea0003800000 */
.L_x_221:
[----:B------:R-:W4:Y:S02]  /*5880*/  SYNCS.PHASECHK.TRANS64.TRYWAIT P0, [UR7+0x100], R3 ;  /* 0x00010003ff0075a7 */ /* 0x000f240008001107 */
[----:B----4-:R-:W-:Y:S05]  /*5890*/  @!P0 BRA `(.L_x_109) ;  /* 0x0000004000fc8947 */ /* 0x010fea0003800000 */
.L_x_223:
[----:B-1----:R-:W-:-:S07]  /*58a0*/  MOV R0, UR7 ;  /* 0x0000000700007c02 */ /* 0x002fce0008000f00 */
.L_x_110:
[----:B-1----:R-:W-:-:S04]  /*58b0*/  SHF.L.U32 R3, R32, 0x1f, RZ ;  /* 0x0000001f20037819 */ /* 0x002fc800000006ff */
[----:B------:R1:W4:Y:S03]  /*58c0*/  SYNCS.PHASECHK.TRANS64.TRYWAIT P0, [R0+URZ+0x108], R3 ;  /* 0x00010803000075a7 */ /* 0x00032600080011ff */
[----:B----4-:R-:W-:Y:S05]  /*58d0*/  @!P0 NANOSLEEP.SYNCS 0x989680 ;  /* 0x009896800000895d */ /* 0x010fea0003900000 */
[----:B------:R-:W4:Y:S02]  /*58e0*/  @!P0 SYNCS.PHASECHK.TRANS64 P0, [R0+URZ+0x108], R3 ;  /* 0x00010803000085a7 */ /* 0x000f2400080010ff */
[----:B--2-4-:R-:W-:Y:S05]  /*58f0*/  @P0 EXIT ;  /* 0x000000000000094d */ /* 0x014fea0003800000 */
[----:B------:R-:W-:Y:S05]  /*5900*/  BRA `(.L_x_110) ;  /* 0xfffffffc00e87947 */ /* 0x000fea000383ffff */
.L_x_95:
[----:B------:R-:W-:-:S06]  /*5910*/  UISETP.GE.AND UP1, UPT, UR10, 0x4, UPT ;  /* 0x000000040a00788c */ /* 0x000fcc000bf26270 */
[----:B------:R-:W-:-:S13]  /*5920*/  PLOP3.LUT P0, PT, PT, PT, UP1, 0x80, 0x8 ;  /* 0x000000000008781c */ /* 0x000fda0003f0f018 */
[----:B------:R-:W-:Y:S05]  /*5930*/  @!P0 EXIT ;  /* 0x000000000000894d */ /* 0x000fea0003800000 */
[----:B------:R-:W-:Y:S01]  /*5940*/  BAR.SYNC.DEFER_BLOCKING 0x6, 0xa0 ;  /* 0x0182800000007b1d */ /* 0x000fe20000010000 */
[----:B------:R-:W-:Y:S02]  /*5950*/  IMAD.SHL.U32 R4, R70, 0x200000, RZ ;  /* 0x0020000046047824 */ /* 0x000fe400078e00ff */
[----:B------:R-:W-:Y:S02]  /*5960*/  HFMA2 R75, -RZ, RZ, 0, 5.9604644775390625e-08 ;  /* 0x00000001ff4b7431 */ /* 0x000fe400000001ff */
[C---:B------:R-:W-:Y:S01]  /*5970*/  IMAD.SHL.U32 R69, R76.reuse, 0x10, RZ ;  /* 0x000000104c457824 */ /* 0x040fe200078e00ff */
[----:B------:R-:W-:Y:S01]  /*5980*/  MOV R73, RZ ;  /* 0x000000ff00497202 */ /* 0x000fe20000000f00 */
[----:B------:R-:W-:Y:S01]  /*5990*/  IMAD.U32 R33, R76, 0x10000, RZ ;  /* 0x000100004c217824 */ /* 0x000fe200078e00ff */
[----:B------:R-:W-:Y:S01]  /*59a0*/  UMOV UR44, 0x400 ;  /* 0x00000400002c7882 */ /* 0x000fe20000000000 */
[----:B------:R-:W1:Y:S01]  /*59b0*/  LDC R67, c[0x0][0x370] ;  /* 0x0000dc00ff437b82 */ /* 0x000e620000000800 */
[----:B------:R-:W-:Y:S01]  /*59c0*/  ULEA UR44, UR37, UR44, 0x18 ;  /* 0x0000002c252c7291 */ /* 0x000fe2000f8ec0ff */
[----:B------:R-:W-:Y:S01]  /*59d0*/  LOP3.LUT R4, R4, 0x200000, RZ, 0xc0, !PT ;  /* 0x0020000004047812 */ /* 0x000fe200078ec0ff */
[----:B------:R-:W-:Y:S01]  /*59e0*/  IMAD.SHL.U32 R68, R76, 0x2, RZ ;  /* 0x000000024c447824 */ /* 0x000fe200078e00ff */
[C---:B------:R-:W-:Y:S01]  /*59f0*/  LOP3.LUT R5, R69.reuse, 0x40, RZ, 0xc0, !PT ;  /* 0x0000004045057812 */ /* 0x040fe200078ec0ff */
[----:B------:R-:W-:Y:S01]  /*5a00*/  IMAD.SHL.U32 R3, R70, 0x200, RZ ;  /* 0x0000020046037824 */ /* 0x000fe200078e00ff */
[----:B------:R-:W-:Y:S01]  /*5a10*/  LOP3.LUT R2, R69, 0x5b0, RZ, 0xc0, !PT ;  /* 0x000005b045027812 */ /* 0x000fe200078ec0ff */
[----:B------:R-:W-:Y:S01]  /*5a20*/  UIADD3 UR4, UPT, UPT, UR44, 0x200, URZ ;  /* 0x000002002c047890 */ /* 0x000fe2000fffe0ff */
[----:B------:R-:W2:Y:S01]  /*5a30*/  LDC R28, c[0x0][0xb0c] ;  /* 0x0002c300ff1c7b82 */ /* 0x000ea20000000800 */
[----:B------:R-:W-:Y:S01]  /*5a40*/  LOP3.LUT R33, R4, 0x400000, R33, 0xf8, !PT ;  /* 0x0040000004217812 */ /* 0x000fe200078ef821 */
[----:B------:R-:W-:Y:S01]  /*5a50*/  IMAD.MOV.U32 R30, RZ, RZ, RZ ;  /* 0x000000ffff1e7224 */ /* 0x000fe200078e00ff */
[----:B------:R-:W-:Y:S01]  /*5a60*/  LOP3.LUT R68, R5, 0x8, R68, 0xf8, !PT ;  /* 0x0000000805447812 */ /* 0x000fe200078ef844 */
[----:B------:R-:W-:Y:S01]  /*5a70*/  IMAD.MOV.U32 R74, RZ, RZ, RZ ;  /* 0x000000ffff4a7224 */ /* 0x000fe200078e00ff */
[----:B------:R-:W-:Y:S01]  /*5a80*/  LOP3.LUT R3, R2, 0x200, R3, 0xf8, !PT ;  /* 0x0000020002037812 */ /* 0x000fe200078ef803 */
[----:B------:R-:W-:Y:S01]  /*5a90*/  IMAD.MOV.U32 R80, RZ, RZ, RZ ;  /* 0x000000ffff507224 */ /* 0x000fe200078e00ff */
[----:B------:R-:W-:Y:S01]  /*5aa0*/  LOP3.LUT P0, RZ, R69, 0x40, RZ, 0xc0, !PT ;  /* 0x0000004045ff7812 */ /* 0x000fe2000780c0ff */
[----:B------:R-:W3:Y:S01]  /*5ab0*/  LDC R65, c[0x0][0xb20] ;  /* 0x0002c800ff417b82 */ /* 0x000ee20000000800 */
[----:B------:R-:W4:Y:S01]  /*5ac0*/  LDS R0, [UR44+0x1d0] ;  /* 0x0001d02cff007984 */ /* 0x000f220008000800 */
[----:B------:R-:W-:Y:S01]  /*5ad0*/  LOP3.LUT R68, R3, R68, RZ, 0xfc, !PT ;  /* 0x0000004403447212 */ /* 0x000fe200078efcff */
[----:B------:R-:W-:Y:S01]  /*5ae0*/  IMAD.U32 R71, RZ, RZ, UR4 ;  /* 0x00000004ff477e24 */ /* 0x000fe2000f8e00ff */
[----:B------:R-:W-:Y:S01]  /*5af0*/  LOP3.LUT R76, R76, 0x60, RZ, 0xc0, !PT ;  /* 0x000000604c4c7812 */ /* 0x000fe200078ec0ff */
[----:B------:R-:W1:Y:S03]  /*5b00*/  LDCU.64 UR50, c[0x0][0x348] ;  /* 0x00006900ff3277ac */ /* 0x000e660008000a00 */
[----:B------:R-:W1:Y:S01]  /*5b10*/  LDC R27, c[0x0][0xb30] ;  /* 0x0002cc00ff1b7b82 */ /* 0x000e620000000800 */
[----:B------:R-:W1:Y:S01]  /*5b20*/  LDCU.64 UR38, c[0x0][0x888] ;  /* 0x00011100ff2677ac */ /* 0x000e620008000a00 */
[----:B------:R-:W-:Y:S01]  /*5b30*/  UMOV UR45, URZ ;  /* 0x000000ff002d7c82 */ /* 0x000fe20008000000 */
[----:B------:R-:W-:-:S05]  /*5b40*/  UMOV UR49, URZ ;  /* 0x000000ff00317c82 */ /* 0x000fca0008000000 */
[----:B------:R-:W1:Y:S08]  /*5b50*/  LDC.64 R60, c[0x0][0xb10] ;  /* 0x0002c400ff3c7b82 */ /* 0x000e700000000a00 */
[----:B------:R-:W1:Y:S08]  /*5b60*/  LDC.64 R24, c[0x0][0xb18] ;  /* 0x0002c600ff187b82 */ /* 0x000e700000000a00 */
[----:B------:R-:W1:Y:S08]  /*5b70*/  LDC.64 R56, c[0x0][0x888] ;  /* 0x00022200ff387b82 */ /* 0x000e700000000a00 */
[----:B------:R-:W1:Y:S01]  /*5b80*/  LDC.64 R22, c[0x0][0xb28] ;  /* 0x0002ca00ff167b82 */ /* 0x000e620000000a00 */
[----:B----4-:R-:W-:Y:S01]  /*5b90*/  IMAD.IADD R33, R0, 0x1, R33 ;  /* 0x0000000100217824 */ /* 0x010fe200078e0221 */
[----:B------:R-:W-:-:S06]  /*5ba0*/  P2R R0, PR, RZ, 0x1 ;  /* 0x00000001ff007803 */ /* 0x000fcc0000000000 */
[----:B------:R-:W4:Y:S08]  /*5bb0*/  LDC.64 R58, c[0x0][0x890] ;  /* 0x00022400ff3a7b82 */ /* 0x000f300000000a00 */
[----:B------:R-:W1:Y:S08]  /*5bc0*/  LDC.64 R54, c[0x0][0x8b0] ;  /* 0x00022c00ff367b82 */ /* 0x000e700000000a00 */
[----:B------:R-:W1:Y:S08]  /*5bd0*/  LDC.64 R52, c[0x0][0x8a8] ;  /* 0x00022a00ff347b82 */ /* 0x000e700000000a00 */
[----:B--23--:R-:W1:Y:S02]  /*5be0*/  LDC R66, c[0x0][0x374] ;  /* 0x0000dd00ff427b82 */ /* 0x00ce640000000800 */
.L_x_155:
[C---:B------:R-:W-:Y:S02]  /*5bf0*/  LEA R0, R80.reuse, UR44, 0x3 ;  /* 0x0000002c50007c11 */ /* 0x040fe4000f8e18ff */
[----:B------:R-:W-:Y:S02]  /*5c00*/  SHF.L.U32 R3, R73, 0x1f, RZ ;  /* 0x0000001f49037819 */ /* 0x000fe400000006ff */
[----:B------:R-:W-:Y:S02]  /*5c10*/  LEA R16, R80, UR44, 0x4 ;  /* 0x0000002c50107c11 */ /* 0x000fe4000f8e20ff */
[----:B--2---:R-:W2:Y:S02]  /*5c20*/  SYNCS.PHASECHK.TRANS64.TRYWAIT P0, [R0+URZ+0x120], R3 ;  /* 0x00012003000075a7 */ /* 0x004ea400080011ff */
[----:B--2---:R-:W-:Y:S05]  /*5c30*/  @!P0 BRA `(.L_x_111) ;  /* 0x00000040002c8947 */ /* 0x004fea0003800000 */
.L_x_224:
[----:B------:R-:W3:Y:S01]  /*5c40*/  LDC.64 R12, c[0x0][0xb10] ;  /* 0x0002c400ff0c7b82 */ /* 0x000ee20000000a00 */
[----:B------:R-:W4:Y:S01]  /*5c50*/  LDS.128 R16, [R16+0x1b0] ;  /* 0x0001b00010107984 */ /* 0x000f220000000c00 */
[----:B-1----:R-:W-:Y:S01]  /*5c60*/  ISETP.NE.AND P1, PT, R27, 0x1, PT ;  /* 0x000000011b00780c */ /* 0x002fe20003f25270 */
[----:B--2---:R-:W-:Y:S01]  /*5c70*/  VIADD R0, R0, 0x130 ;  /* 0x0000013000007836 */ /* 0x004fe20000000000 */
[----:B------:R-:W-:Y:S04]  /*5c80*/  ISETP.GE.AND P0, PT, R26, 0x1, PT ;  /* 0x000000011a00780c */ /* 0x000fe80003f06270 */
[----:B------:R-:W1:Y:S01]  /*5c90*/  LDC.64 R10, c[0x0][0xb18] ;  /* 0x0002c600ff0a7b82 */ /* 0x000e620000000a00 */
[----:B------:R-:W-:Y:S01]  /*5ca0*/  PRMT R0, RZ, 0x654, R0 ;  /* 0x00000654ff007816 */ /* 0x000fe20000000000 */
[----:B------:R-:W-:Y:S01]  /*5cb0*/  @!PT LDS RZ, [RZ] ;  /* 0x00000000fffff984 */ /* 0x000fe20000000800 */
[----:B------:R-:W-:Y:S01]  /*5cc0*/  @!PT LDS RZ, [RZ] ;  /* 0x00000000fffff984 */ /* 0x000fe20000000800 */
[----:B------:R-:W-:Y:S01]  /*5cd0*/  @!PT LDS RZ, [RZ] ;  /* 0x00000000fffff984 */ /* 0x000fe20000000800 */
[----:B------:R-:W-:Y:S01]  /*5ce0*/  @!PT LDS RZ, [RZ] ;  /* 0x00000000fffff984 */ /* 0x000fe20000000800 */
[----:B------:R2:W-:Y:S06]  /*5cf0*/  MEMBAR.ALL.CTA ;  /* 0x0000000000007992 */ /* 0x0005ec0000008000 */
[----:B--2---:R-:W2:Y:S01]  /*5d00*/  FENCE.VIEW.ASYNC.S ;  /* 0x00000000000073c6 */ /* 0x004ea20000000000 */
[----:B------:R-:W1:Y:S08]  /*5d10*/  @!P1 LDC R14, c[0x0][0xb20] ;  /* 0x0002c800ff0e9b82 */ /* 0x000e700000000800 */
[----:B------:R-:W1:Y:S01]  /*5d20*/  @!P1 LDC R9, c[0x0][0xb0c] ;  /* 0x0002c300ff099b82 */ /* 0x000e620000000800 */
[----:B--2---:R2:W-:Y:S01]  /*5d30*/  SYNCS.ARRIVE.TRANS64.RED.A1T0 RZ, [R0+URZ], RZ ;  /* 0x000000ff00ff79a7 */ /* 0x0045e200081004ff */
[----:B----4-:R-:W-:Y:S04]  /*5d40*/  LOP3.LUT P4, RZ, R18, 0x1, RZ, 0xc0, !PT ;  /* 0x0000000112ff7812 */ /* 0x010fe8000788c0ff */
[----:B------:R-:W-:Y:S09]  /*5d50*/  P2R R77, PR, RZ, 0x10 ;  /* 0x00000010ff4d7803 */ /* 0x000ff20000000000 */
[----:B------:R-:W-:Y:S02]  /*5d60*/  @P4 MOV R31, R16 ;  /* 0x00000010001f4202 */ /* 0x000fe40000000f00 */
[----:B------:R-:W-:Y:S01]  /*5d70*/  @P4 LOP3.LUT R29, R17, 0xffff, RZ, 0xc0, !PT ;  /* 0x0000ffff111d4812 */ /* 0x000fe200078ec0ff */
[----:B--23--:R-:W-:Y:S06]  /*5d80*/  @!P0 BRA `(.L_x_112) ;  /* 0x0000000000a48947 */ /* 0x00cfec0003800000 */
[----:B------:R-:W-:Y:S01]  /*5d90*/  IMAD.HI.U32 R36, R66, R25, RZ ;  /* 0x0000001942247227 */ /* 0x000fe200078e00ff */
[----:B------:R-:W-:Y:S02]  /*5da0*/  ISETP.NE.AND P0, PT, R24, 0x1, PT ;  /* 0x000000011800780c */ /* 0x000fe40003f05270 */
[----:B------:R-:W-:Y:S01]  /*5db0*/  ISETP.NE.AND P2, PT, R26, 0x1, PT ;  /* 0x000000011a00780c */ /* 0x000fe20003f45270 */
[-C--:B------:R-:W-:Y:S01]  /*5dc0*/  IMAD.HI.U32 R34, R67, R60.reuse, RZ ;  /* 0x0000003c43227227 */ /* 0x080fe200078e00ff */
[----:B------:R-:W-:Y:S02]  /*5dd0*/  SHF.R.U32.HI R37, RZ, R65, R36 ;  /* 0x00000041ff257219 */ /* 0x000fe40000011624 */
[----:B------:R-:W-:Y:S01]  /*5de0*/  ISETP.NE.AND P3, PT, R28, 0x1, PT ;  /* 0x000000011c00780c */ /* 0x000fe20003f65270 */
[----:B------:R-:W-:Y:S01]  /*5df0*/  IMAD.HI.U32 R40, R29, R25, RZ ;  /* 0x000000191d287227 */ /* 0x000fe200078e00ff */
[----:B------:R-:W-:Y:S02]  /*5e00*/  SHF.R.U32.HI R34, RZ, R61, R34 ;  /* 0x0000003dff227219 */ /* 0x000fe40000011622 */
[----:B------:R-:W-:Y:S01]  /*5e10*/  SEL R3, R66, R37, !P0 ;  /* 0x0000002542037207 */ /* 0x000fe20004000000 */
[----:B------:R-:W-:Y:S01]  /*5e20*/  IMAD.HI.U32 R38, R31, R60, RZ ;  /* 0x0000003c1f267227 */ /* 0x000fe200078e00ff */
[----:B------:R-:W-:Y:S03]  /*5e30*/  SEL R7, R67, R34, !P3 ;  /* 0x0000002243077207 */ /* 0x000fe60005800000 */
[-C--:B------:R-:W-:Y:S01]  /*5e40*/  IMAD.HI.U32 R34, R3, R22.reuse, RZ ;  /* 0x0000001603227227 */ /* 0x080fe200078e00ff */
[----:B------:R-:W-:Y:S03]  /*5e50*/  SHF.R.U32.HI R38, RZ, R61, R38 ;  /* 0x0000003dff267219 */ /* 0x000fe60000011626 */
[----:B------:R-:W-:Y:S01]  /*5e60*/  IMAD.HI.U32 R36, R7, R22, RZ ;  /* 0x0000001607247227 */ /* 0x000fe200078e00ff */
[----:B------:R-:W-:Y:S02]  /*5e70*/  @P2 SHF.R.U32.HI R3, RZ, R23, R34 ;  /* 0x00000017ff032219 */ /* 0x000fe40000011622 */
[----:B------:R-:W-:Y:S02]  /*5e80*/  SHF.R.U32.HI R34, RZ, R65, R40 ;  /* 0x00000041ff227219 */ /* 0x000fe40000011628 */
[----:B------:R-:W-:Y:S01]  /*5e90*/  @P2 SHF.R.U32.HI R7, RZ, R23, R36 ;  /* 0x00000017ff072219 */ /* 0x000fe20000011624 */
[C---:B------:R-:W-:Y:S01]  /*5ea0*/  IMAD R2, R26.reuse, R3, RZ ;  /* 0x000000031a027224 */ /* 0x040fe200078e02ff */
[----:B------:R-:W-:Y:S02]  /*5eb0*/  SEL R5, R29, R34, !P0 ;  /* 0x000000221d057207 */ /* 0x000fe40004000000 */
[----:B------:R-:W-:Y:S01]  /*5ec0*/  SEL R3, R31, R38, !P3 ;  /* 0x000000261f037207 */ /* 0x000fe20005800000 */
[----:B------:R-:W-:Y:S01]  /*5ed0*/  IMAD R4, R26, R7, RZ ;  /* 0x000000071a047224 */ /* 0x000fe200078e02ff */
[C---:B------:R-:W-:Y:S01]  /*5ee0*/  ISETP.GE.AND P0, PT, R5.reuse, R2, PT ;  /* 0x000000020500720c */ /* 0x040fe20003f06270 */
[----:B------:R-:W-:Y:S03]  /*5ef0*/  IMAD.HI.U32 R6, R5, R22, RZ ;  /* 0x0000001605067227 */ /* 0x000fe600078e00ff */
[----:B------:R-:W-:Y:S01]  /*5f00*/  ISETP.GE.OR P0, PT, R3, R4, P0 ;  /* 0x000000040300720c */ /* 0x000fe20000706670 */
[----:B------:R-:W-:Y:S01]  /*5f10*/  IMAD.MOV R4, RZ, RZ, -R3 ;  /* 0x000000ffff047224 */ /* 0x000fe200078e0a03 */
[-C--:B------:R-:W-:Y:S03]  /*5f20*/  SHF.R.U32.HI R6, RZ, R23.reuse, R6 ;  /* 0x00000017ff067219 */ /* 0x080fe60000011606 */
[----:B------:R-:W-:Y:S01]  /*5f30*/  IMAD R31, R28, R4, R31 ;  /* 0x000000041c1f7224 */ /* 0x000fe200078e021f */
[----:B------:R-:W-:Y:S05]  /*5f40*/  SEL R15, R5, R6, !P2 ;  /* 0x00000006050f7207 */ /* 0x000fea0005000000 */
[----:B------:R-:W-:Y:S02]  /*5f50*/  IMAD.MOV R6, RZ, RZ, -R15 ;  /* 0x000000ffff067224 */ /* 0x000fe400078e0a0f */
[C---:B------:R-:W-:Y:S04]  /*5f60*/  @!P0 IMAD.HI.U32 R2, R3.reuse, R22, RZ ;  /* 0x0000001603028227 */ /* 0x040fe800078e00ff */
[----:B------:R-:W-:Y:S01]  /*5f70*/  IMAD R6, R26, R6, R5 ;  /* 0x000000061a067224 */ /* 0x000fe200078e0205 */
[----:B------:R-:W-:Y:S04]  /*5f80*/  @!P0 SHF.R.U32.HI R2, RZ, R23, R2 ;  /* 0x00000017ff028219 */ /* 0x000fe80000011602 */
[----:B------:R-:W-:Y:S02]  /*5f90*/  @!P0 SEL R0, R3, R2, !P2 ;  /* 0x0000000203008207 */ /* 0x000fe40005000000 */
[----:B------:R-:W-:Y:S02]  /*5fa0*/  IADD3 R2, PT, PT, -R5, RZ, RZ ;  /* 0x000000ff05027210 */ /* 0x000fe40007ffe1ff */
[----:B------:R-:W-:Y:S01]  /*5fb0*/  @!P0 IADD3 R8, PT, PT, R15, -R0, RZ ;  /* 0x800000000f088210 */ /* 0x000fe20007ffe0ff */
[----:B------:R-:W-:Y:S02]  /*5fc0*/  @!P0 IMAD R0, R7, R6, R0 ;  /* 0x0000000607008224 */ /* 0x000fe400078e0200 */
[----:B------:R-:W-:Y:S02]  /*5fd0*/  IMAD R29, R24, R2, R29 ;  /* 0x00000002181d7224 */ /* 0x000fe400078e021d */
[----:B------:R-:W-:Y:S02]  /*5fe0*/  @!P0 IMAD R5, R8, R26, R3 ;  /* 0x0000001a08058224 */ /* 0x000fe400078e0203 */
[----:B------:R-:W-:Y:S04]  /*5ff0*/  @!P0 IMAD.MOV.U32 R3, RZ, RZ, R0 ;  /* 0x000000ffff038224 */ /* 0x000fe800078e0000 */
[----:B------:R-:W-:Y:S02]  /*6000*/  IMAD R31, R3, R28, R31 ;  /* 0x0000001c031f7224 */ /* 0x000fe400078e021f */
[----:B------:R-:W-:Y:S07]  /*6010*/  IMAD R29, R5, R24, R29 ;  /* 0x00000018051d7224 */ /* 0x000fee00078e021d */
.L_x_112:
[----:B-1----:R-:W-:Y:S01]  /*6020*/  @!P1 ISETP.NE.AND P0, PT, R10, 0x1, PT ;  /* 0x000000010a00980c */ /* 0x002fe20003f05270 */
[----:B------:R-:W-:Y:S01]  /*6030*/  @!P1 IMAD.HI.U32 R3, R29, R11, RZ ;  /* 0x0000000b1d039227 */ /* 0x000fe200078e00ff */
[----:B------:R-:W-:Y:S01]  /*6040*/  R2UR UR42, R21 ;  /* 0x00000000152a72ca */ /* 0x000fe200000e0000 */
[----:B------:R-:W-:Y:S01]  /*6050*/  BSSY.RECONVERGENT B6, `(.L_x_113) ;  /* 0x0000031000067945 */ /* 0x000fe20003800200 */
[----:B------:R-:W-:Y:S01]  /*6060*/  R2UR UR41, R20 ;  /* 0x00000000142972ca */ /* 0x000fe200000e0000 */
[----:B------:R-:W-:Y:S01]  /*6070*/  @!P1 IMAD.HI.U32 R0, R31, R12, RZ ;  /* 0x0000000c1f009227 */ /* 0x000fe200078e00ff */
[----:B------:R-:W-:Y:S02]  /*6080*/  @!P1 SHF.R.U32.HI R2, RZ, R14, R3 ;  /* 0x0000000eff029219 */ /* 0x000fe40000011603 */
[----:B------:R-:W-:Y:S01]  /*6090*/  @!P1 ISETP.NE.AND P2, PT, R9, 0x1, PT ;  /* 0x000000010900980c */ /* 0x000fe20003f45270 */
[----:B------:R-:W-:Y:S01]  /*60a0*/  VIADD R80, R80, 0x1 ;  /* 0x0000000150507836 */ /* 0x000fe20000000000 */
[----:B------:R-:W-:Y:S02]  /*60b0*/  @!P1 SEL R2, R29, R2, !P0 ;  /* 0x000000021d029207 */ /* 0x000fe40004000000 */
[----:B------:R-:W-:Y:S02]  /*60c0*/  @!P1 SHF.R.U32.HI R0, RZ, R13, R0 ;  /* 0x0000000dff009219 */ /* 0x000fe40000011600 */
[----:B------:R-:W-:Y:S01]  /*60d0*/  LOP3.LUT P0, RZ, R71, 0x90, RZ, 0xc0, !PT ;  /* 0x0000009047ff7812 */ /* 0x000fe2000780c0ff */
[----:B------:R-:W-:Y:S01]  /*60e0*/  USHF.L.U32 UR42, UR42, 0x6, URZ ;  /* 0x000000062a2a7899 */ /* 0x000fe200080006ff */
[----:B------:R-:W-:Y:S01]  /*60f0*/  @!P1 SEL R3, R31, R0, !P2 ;  /* 0x000000001f039207 */ /* 0x000fe20005000000 */
[----:B------:R-:W-:Y:S01]  /*6100*/  USHF.L.U32 UR41, UR41, 0x7, URZ ;  /* 0x0000000729297899 */ /* 0x000fe200080006ff */
[----:B------:R-:W-:Y:S03]  /*6110*/  @P4 SHF.R.U32.HI R72, RZ, 0x10, R17 ;  /* 0x00000010ff484819 */ /* 0x000fe60000011611 */
[----:B------:R-:W-:Y:S02]  /*6120*/  @!P1 IMAD.IADD R0, R2, 0x1, -R3 ;  /* 0x0000000102009824 */ /* 0x000fe400078e0a03 */
[----:B------:R-:W-:Y:S02]  /*6130*/  @!P1 IMAD.IADD R2, R3, 0x1, -R2 ;  /* 0x0000000103029824 */ /* 0x000fe400078e0a02 */
[----:B------:R-:W-:Y:S02]  /*6140*/  @!P1 IMAD R31, R0, R9, R31 ;  /* 0x00000009001f9224 */ /* 0x000fe400078e021f */
[----:B------:R-:W-:Y:S01]  /*6150*/  @!P1 IMAD R29, R2, R10, R29 ;  /* 0x0000000a021d9224 */ /* 0x000fe200078e021d */
[----:B------:R-:W-:Y:S06]  /*6160*/  @!P0 BRA `(.L_x_114) ;  /* 0x00000000007c8947 */ /* 0x000fec0003800000 */
[----:B------:R-:W1:Y:S01]  /*6170*/  LDCU.64 UR8, c[0x4][0x80] ;  /* 0x01001000ff0877ac */ /* 0x000e620008000a00 */
[----:B------:R-:W-:Y:S01]  /*6180*/  MOV R2, 0x0 ;  /* 0x0000000000027802 */ /* 0x000fe20000000f00 */
[----:B------:R-:W-:Y:S02]  /*6190*/  HFMA2 R12, -RZ, RZ, 0, 5.9604644775390625e-08 ;  /* 0x00000001ff0c7431 */ /* 0x000fe400000001ff */
[----:B------:R-:W-:Y:S01]  /*61a0*/  IMAD.MOV.U32 R8, RZ, RZ, 0x70 ;  /* 0x00000070ff087424 */ /* 0x000fe200078e00ff */
[----:B------:R2:W3:Y:S01]  /*61b0*/  LDC.64 R14, c[0x4][R2] ;  /* 0x01000000020e7b82 */ /* 0x0004e20000000a00 */
[----:B------:R-:W4:Y:S01]  /*61c0*/  LDCU.64 UR6, c[0x4][0x88] ;  /* 0x01001100ff0677ac */ /* 0x000f220008000a00 */
[----:B------:R-:W-:Y:S01]  /*61d0*/  IMAD.MOV.U32 R13, RZ, RZ, RZ ;  /* 0x000000ffff0d7224 */ /* 0x000fe200078e00ff */
[----:B------:R-:W2:Y:S01]  /*61e0*/  LDCU.64 UR4, c[0x4][0x8] ;  /* 0x01000100ff0477ac */ /* 0x000ea20008000a00 */
[----:B-1----:R-:W-:Y:S01]  /*61f0*/  MOV R5, UR9 ;  /* 0x0000000900057c02 */ /* 0x002fe20008000f00 */
[----:B------:R-:W-:Y:S01]  /*6200*/  IMAD.U32 R4, RZ, RZ, UR8 ;  /* 0x00000008ff047e24 */ /* 0x000fe2000f8e00ff */
[----:B----4-:R-:W-:Y:S01]  /*6210*/  MOV R7, UR7 ;  /* 0x0000000700077c02 */ /* 0x010fe20008000f00 */
[----:B------:R-:W-:Y:S01]  /*6220*/  IMAD.U32 R6, RZ, RZ, UR6 ;  /* 0x00000006ff067e24 */ /* 0x000fe2000f8e00ff */
[----:B--2---:R-:W-:Y:S01]  /*6230*/  MOV R11, UR5 ;  /* 0x00000005000b7c02 */ /* 0x004fe20008000f00 */
[----:B------:R-:W-:Y:S02]  /*6240*/  IMAD.U32 R10, RZ, RZ, UR4 ;  /* 0x00000004ff0a7e24 */ /* 0x000fe4000f8e00ff */
[----:B------:R-:W-:Y:S07]  /*6250*/  LEPC R20, `(.L_x_115) ;  /* 0x000000001014794e */ /* 0x000fee0000000000 */
[----:B---3-5:R-:W-:Y:S05]  /*6260*/  CALL.ABS.NOINC R14 ;  /* 0x000000000e007343 */ /* 0x028fea0003c00000 */
.L_x_115:
[----:B------:R-:W1:Y:S01]  /*6270*/  LDCU.64 UR8, c[0x4][0x80] ;  /* 0x01001000ff0877ac */ /* 0x000e620008000a00 */
[----:B------:R-:W2:Y:S01]  /*6280*/  LDC.64 R2, c[0x4][R2] ;  /* 0x0100000002027b82 */ /* 0x000ea20000000a00 */
[----:B------:R-:W-:Y:S02]  /*6290*/  HFMA2 R12, -RZ, RZ, 0, 5.9604644775390625e-08 ;  /* 0x00000001ff0c7431 */ /* 0x000fe400000001ff */
[----:B------:R-:W-:Y:S02]  /*62a0*/  IMAD.MOV.U32 R8, RZ, RZ, 0x70 ;  /* 0x00000070ff087424 */ /* 0x000fe400078e00ff */
[----:B------:R-:W-:Y:S01]  /*62b0*/  IMAD.MOV.U32 R13, RZ, RZ, RZ ;  /* 0x000000ffff0d7224 */ /* 0x000fe200078e00ff */
[----:B------:R-:W3:Y:S01]  /*62c0*/  LDCU.64 UR6, c[0x4][0x88] ;  /* 0x01001100ff0677ac */ /* 0x000ee20008000a00 */
[----:B------:R-:W4:Y:S01]  /*62d0*/  LDCU.64 UR4, c[0x4][0x8] ;  /* 0x01000100ff0477ac */ /* 0x000f220008000a00 */
[----:B-1----:R-:W-:Y:S02]  /*62e0*/  MOV R4, UR8 ;  /* 0x0000000800047c02 */ /* 0x002fe40008000f00 */
[----:B------:R-:W-:Y:S02]  /*62f0*/  MOV R5, UR9 ;  /* 0x0000000900057c02 */ /* 0x000fe40008000f00 */
[----:B---3--:R-:W-:Y:S01]  /*6300*/  MOV R7, UR7 ;  /* 0x0000000700077c02 */ /* 0x008fe20008000f00 */
[----:B------:R-:W-:Y:S01]  /*6310*/  IMAD.U32 R6, RZ, RZ, UR6 ;  /* 0x00000006ff067e24 */ /* 0x000fe2000f8e00ff */
[----:B----4-:R-:W-:Y:S01]  /*6320*/  MOV R11, UR5 ;  /* 0x00000005000b7c02 */ /* 0x010fe20008000f00 */
[----:B------:R-:W-:Y:S02]  /*6330*/  IMAD.U32 R10, RZ, RZ, UR4 ;  /* 0x00000004ff0a7e24 */ /* 0x000fe4000f8e00ff */
[----:B------:R-:W-:Y:S07]  /*6340*/  LEPC R20, `(.L_x_114) ;  /* 0x000000001014794e */ /* 0x000fee0000000000 */
[----:B--2---:R-:W-:Y:S05]  /*6350*/  CALL.ABS.NOINC R2 ;  /* 0x0000000002007343 */ /* 0x004fea0003c00000 */
.L_x_114:
[----:B------:R-:W-:Y:S05]  /*6360*/  BSYNC.RECONVERGENT B6 ;  /* 0x0000000000067941 */ /* 0x000fea0003800200 */
.L_x_113:
[----:B------:R-:W-:Y:S02]  /*6370*/  ISETP.NE.U32.AND P3, PT, R58, RZ, PT ;  /* 0x000000ff3a00720c */ /* 0x000fe40003f65070 */
[----:B------:R-:W-:Y:S02]  /*6380*/  ISETP.NE.U32.AND P1, PT, R54, RZ, PT ;  /* 0x000000ff3600720c */ /* 0x000fe40003f25070 */
[----:B------:R-:W-:Y:S02]  /*6390*/  ISETP.NE.AND.EX P3, PT, R59, RZ, PT, P3 ;  /* 0x000000ff3b00720c */ /* 0x000fe40003f65330 */
[----:B------:R-:W-:Y:S02]  /*63a0*/  PLOP3.LUT P0, PT, PT, PT, PT, 0x8, 0x80 ;  /* 0x000000000080781c */ /* 0x000fe40003f0e170 */
[----:B------:R-:W-:Y:S02]  /*63b0*/  ISETP.NE.AND.EX P1, PT, R55, RZ, PT, P1 ;  /* 0x000000ff3700720c */ /* 0x000fe40003f25310 */
[----:B------:R-:W-:Y:S02]  /*63c0*/  P2R R82, PR, RZ, 0x1 ;  /* 0x00000001ff527803 */ /* 0x000fe40000000000 */
[----:B------:R-:W-:Y:S05]  /*63d0*/  LOP3.LUT R75, R75, 0x1, RZ, 0x3c, !PT ;  /* 0x000000014b4b7812 */ /* 0x000fea00078e3cff */
[----:B------:R-:W-:Y:S05]  /*63e0*/  @!P3 BRA `(.L_x_116) ;  /* 0x00000000002cb947 */ /* 0x000fea0003800000 */
[----:B------:R-:W-:Y:S01]  /*63f0*/  ISETP.NE.U32.AND P0, PT, R56, RZ, PT ;  /* 0x000000ff3800720c */ /* 0x000fe20003f05070 */
[----:B------:R-:W-:Y:S03]  /*6400*/  IMAD.MOV.U32 R63, RZ, RZ, 0x1 ;  /* 0x00000001ff3f7424 */ /* 0x000fe600078e00ff */
[----:B------:R-:W-:Y:S11]  /*6410*/  ISETP.NE.AND.EX P0, PT, R57, RZ, PT, P0 ;  /* 0x000000ff3900720c */ /* 0x000ff60003f05300 */
[----:B------:R-:W-:Y:S02]  /*6420*/  @!UPT UIADD3 URZ, UPT, UPT, URZ, URZ, URZ ;  /* 0x000000fffffff290 */ /* 0x000fe4000fffe0ff */
[----:B------:R-:W1:Y:S01]  /*6430*/  @P0 LDC.64 R2, c[0x0][0x888] ;  /* 0x00022200ff020b82 */ /* 0x000e620000000a00 */
[----:B------:R-:W-:Y:S04]  /*6440*/  @P0 IMAD R0, R58, UR36, RZ ;  /* 0x000000243a000c24 */ /* 0x000fe8000f8e02ff */
[----:B-1----:R-:W-:Y:S04]  /*6450*/  @P0 IMAD.WIDE R2, R0, 0x4, R2 ;  /* 0x0000000400020825 */ /* 0x002fe800078e0202 */
[----:B------:R-:W-:Y:S01]  /*6460*/  HFMA2 R0, -RZ, RZ, 0, 5.9604644775390625e-08 ;  /* 0x00000001ff007431 */ /* 0x000fe200000001ff */
[----:B-----5:R1:W5:Y:S04]  /*6470*/  @P0 LDG.E R35, desc[UR46][R2.64] ;  /* 0x0000002e02230981 */ /* 0x020368000c1e1900 */
[----:B------:R-:W-:Y:S01]  /*6480*/  @!P0 PRMT R63, R0, 0x7610, R63 ;  /* 0x00007610003f8816 */ /* 0x000fe2000000003f */
[----:B-1----:R-:W2:Y:S06]  /*6490*/  @!P0 LDC R35, c[0x0][0x880] ;  /* 0x00022000ff238b82 */ /* 0x002eac0000000800 */
.L_x_116:
[----:B------:R-:W-:Y:S05]  /*64a0*/  @!P1 BRA `(.L_x_117) ;  /* 0x0000000000209947 */ /* 0x000fea0003800000 */
[----:B------:R-:W-:Y:S04]  /*64b0*/  ISETP.NE.U32.AND P0, PT, R52, RZ, PT ;  /* 0x000000ff3400720c */ /* 0x000fe80003f05070 */
[----:B------:R-:W-:Y:S11]  /*64c0*/  ISETP.NE.AND.EX P0, PT, R53, RZ, PT, P0 ;  /* 0x000000ff3500720c */ /* 0x000ff60003f05300 */
[----:B------:R-:W-:Y:S02]  /*64d0*/  @!UPT UIADD3 URZ, UPT, UPT, URZ, URZ, URZ ;  /* 0x000000fffffff290 */ /* 0x000fe4000fffe0ff */
[----:B------:R-:W1:Y:S01]  /*64e0*/  @P0 LDC.64 R2, c[0x0][0x8a8] ;  /* 0x00022a00ff020b82 */ /* 0x000e620000000a00 */
[----:B------:R-:W-:Y:S04]  /*64f0*/  @P0 IMAD R0, R54, UR36, RZ ;  /* 0x0000002436000c24 */ /* 0x000fe8000f8e02ff */
[----:B-1----:R-:W-:Y:S05]  /*6500*/  @P0 IMAD.WIDE R2, R0, 0x4, R2 ;  /* 0x0000000400020825 */ /* 0x002fea00078e0202 */
[----:B-----5:R1:W5:Y:S02]  /*6510*/  @P0 LDG.E R32, desc[UR46][R2.64] ;  /* 0x0000002e02200981 */ /* 0x020364000c1e1900 */
[----:B-1----:R-:W3:Y:S02]  /*6520*/  @!P0 LDC R32, c[0x0][0x8a0] ;  /* 0x00022800ff208b82 */ /* 0x002ee40000000800 */
.L_x_117:
[----:B------:R-:W-:Y:S01]  /*6530*/  UISETP.NE.AND UP0, UPT, UR48, URZ, UPT ;  /* 0x000000ff3000728c */ /* 0x000fe2000bf05270 */
[----:B------:R-:W-:Y:S08]  /*6540*/  ISETP.NE.AND P5, PT, R82, RZ, PT ;  /* 0x000000ff5200720c */ /* 0x000ff00003fa5270 */
[----:B------:R-:W-:Y:S05]  /*6550*/  BRA.U !UP0, `(.L_x_118) ;  /* 0x0000000108407547 */ /* 0x000fea000b800000 */
[----:B------:R-:W-:Y:S02]  /*6560*/  ISETP.NE.U32.AND P0, PT, R58, RZ, PT ;  /* 0x000000ff3a00720c */ /* 0x000fe40003f05070 */
[----:B------:R-:W-:Y:S02]  /*6570*/  PLOP3.LUT P1, PT, PT, PT, PT, 0x80, 0x8 ;  /* 0x000000000008781c */ /* 0x000fe40003f2f070 */
[----:B------:R-:W-:Y:S11]  /*6580*/  ISETP.NE.AND.EX P0, PT, R59, RZ, PT, P0 ;  /* 0x000000ff3b00720c */ /* 0x000ff60003f05300 */
[----:B------:R-:W-:Y:S02]  /*6590*/  @!UPT UIADD3 URZ, UPT, UPT, URZ, URZ, URZ ;  /* 0x000000fffffff290 */ /* 0x000fe4000fffe0ff */
[----:B------:R-:W-:Y:S01]  /*65a0*/  @P0 LOP3.LUT P2, RZ, R63, 0xff, RZ, 0xc0, !PT ;  /* 0x000000ff3fff0812 */ /* 0x000fe2000784c0ff */
[----:B------:R-:W1:Y:S01]  /*65b0*/  @P0 LDC.64 R2, c[0x0][0x888] ;  /* 0x00022200ff020b82 */ /* 0x000e620000000a00 */
[C---:B--2--5:R-:W-:Y:S02]  /*65c0*/  @!P0 FSETP.EQ.AND P5, PT, R35.reuse, RZ, PT ;  /* 0x000000ff2300820b */ /* 0x064fe40003fa2000 */
[----:B------:R-:W-:Y:S02]  /*65d0*/  @P0 PLOP3.LUT P1, PT, P2, PT, PT, 0x80, 0x8 ;  /* 0x000000000008081c */ /* 0x000fe4000172f070 */
[----:B------:R-:W-:Y:S04]  /*65e0*/  @P0 FSETP.NEU.AND P2, PT, R35, RZ, PT ;  /* 0x000000ff2300020b */ /* 0x000fe80003f4d000 */
[----:B------:R-:W-:Y:S02]  /*65f0*/  @P0 SEL R0, RZ, 0xffffffff, P2 ;  /* 0xffffffffff000807 */ /* 0x000fe40001000000 */
[----:B-1----:R-:W-:Y:S04]  /*6600*/  @P0 ISETP.NE.U32.AND P4, PT, R2, RZ, PT ;  /* 0x000000ff0200020c */ /* 0x002fe80003f85070 */
[----:B------:R-:W-:Y:S04]  /*6610*/  @P0 ISETP.NE.AND.EX P4, PT, R3, RZ, PT, P4 ;  /* 0x000000ff0300020c */ /* 0x000fe80003f85340 */
[----:B------:R-:W-:Y:S04]  /*6620*/  @!P1 SEL R0, RZ, 0xffffffff, P4 ;  /* 0xffffffffff009807 */ /* 0x000fe80002000000 */
[----:B------:R-:W-:Y:S04]  /*6630*/  @P0 LOP3.LUT R0, R0, 0x1, RZ, 0xc0, !PT ;  /* 0x0000000100000812 */ /* 0x000fe800078ec0ff */
[----:B------:R-:W-:Y:S04]  /*6640*/  @P0 ISETP.EQ.U32.AND P5, PT, R0, 0x1, PT ;  /* 0x000000010000080c */ /* 0x000fe80003fa2070 */
[----:B------:R-:W-:Y:S09]  /*6650*/  P2R R82, PR, RZ, 0x20 ;  /* 0x00000020ff527803 */ /* 0x000ff20000000000 */
.L_x_118:
[----:B------:R-:W-:Y:S01]  /*6660*/  @!P5 SHF.L.U32 R2, R75, 0x1f, RZ ;  /* 0x0000001f4b02d819 */ /* 0x000fe200000006ff */
[----:B------:R-:W-:Y:S01]  /*6670*/  IMAD.SHL.U32 R81, R68, 0x2, RZ ;  /* 0x0000000244517824 */ /* 0x000fe200078e00ff */
[----:B------:R-:W-:Y:S01]  /*6680*/  LEA R78, R30, UR44, 0x3 ;  /* 0x0000002c1e4e7c11 */ /* 0x000fe2000f8e18ff */
[----:B------:R-:W-:Y:S01]  /*6690*/  BSSY B1, `(.L_x_119) ;  /* 0x000002e000017945 */ /* 0x000fe20003800000 */
[----:B------:R-:W1:Y:S01]  /*66a0*/  @!P5 SYNCS.PHASECHK.TRANS64.TRYWAIT P1, [UR44+0xd0], R2 ;  /* 0x0000d002ff00d5a7 */ /* 0x000e62000802112c */
[----:B------:R-:W-:Y:S01]  /*66b0*/  SHF.L.U32 R3, R74, 0x1f, RZ ;  /* 0x0000001f4a037819 */ /* 0x000fe200000006ff */
[----:B------:R-:W-:Y:S01]  /*66c0*/  IMAD.MOV.U32 R39, RZ, RZ, 0x1 ;  /* 0x00000001ff277424 */ /* 0x000fe200078e00ff */
[----:B------:R-:W-:Y:S01]  /*66d0*/  ISETP.NE.U32.AND P2, PT, RZ, UR38, PT ;  /* 0x00000026ff007c0c */ /* 0x000fe2000bf45070 */
[----:B------:R-:W-:Y:S01]  /*66e0*/  IMAD R34, R30, 0x40, R33 ;  /* 0x000000401e227824 */ /* 0x000fe200078e0221 */
[----:B------:R-:W-:Y:S01]  /*66f0*/  CS2R R50, SRZ ;  /* 0x0000000000327805 */ /* 0x000fe2000001ff00 */
[----:B------:R-:W-:Y:S01]  /*6700*/  IMAD.MOV.U32 R38, RZ, RZ, RZ ;  /* 0x000000ffff267224 */ /* 0x000fe200078e00ff */
[----:B------:R-:W-:Y:S02]  /*6710*/  ISETP.NE.AND.EX P2, PT, RZ, UR39, PT, P2 ;  /* 0x00000027ff007c0c */ /* 0x000fe4000bf45320 */
[----:B------:R-:W-:Y:S02]  /*6720*/  CS2R R48, SRZ ;  /* 0x0000000000307805 */ /* 0x000fe4000001ff00 */
[----:B------:R-:W-:Y:S02]  /*6730*/  CS2R R42, SRZ ;  /* 0x00000000002a7805 */ /* 0x000fe4000001ff00 */
[----:B------:R-:W-:Y:S02]  /*6740*/  CS2R R40, SRZ ;  /* 0x0000000000287805 */ /* 0x000fe4000001ff00 */
[----:B------:R-:W-:Y:S01]  /*6750*/  SEL R5, RZ, 0xffffffff, P2 ;  /* 0xffffffffff057807 */ /* 0x000fe20001000000 */
[----:B------:R-:W-:Y:S01]  /*6760*/  VIADD R86, R81, UR44 ;  /* 0x0000002c51567c36 */ /* 0x000fe20008000000 */
[----:B--2--5:R-:W-:Y:S01]  /*6770*/  FSETP.NEU.AND P2, PT, R35, RZ, PT ;  /* 0x000000ff2300720b */ /* 0x024fe20003f4d000 */
[----:B------:R2:W4:Y:S03]  /*6780*/  SYNCS.PHASECHK.TRANS64.TRYWAIT P0, [R78+URZ+0x140], R3 ;  /* 0x000140034e0075a7 */ /* 0x00052600080011ff */
[----:B------:R-:W-:Y:S02]  /*6790*/  SEL R0, RZ, 0xffffffff, P2 ;  /* 0xffffffffff007807 */ /* 0x000fe40001000000 */
[----:B------:R-:W-:Y:S04]  /*67a0*/  LOP3.LUT P2, R79, R63, 0xff, RZ, 0xc0, !PT ;  /* 0x000000ff3f4f7812 */ /* 0x000fe8000784c0ff */
[----:B------:R-:W-:Y:S04]  /*67b0*/  @P3 SEL R0, R5, R0, !P2 ;  /* 0x0000000005003207 */ /* 0x000fe80005000000 */
[----:B------:R-:W-:Y:S04]  /*67c0*/  LOP3.LUT R0, R0, 0x1, RZ, 0xc0, !PT ;  /* 0x0000000100007812 */ /* 0x000fe800078ec0ff */
[----:B------:R-:W-:Y:S04]  /*67d0*/  ISETP.NE.U32.AND P4, PT, R0, 0x1, PT ;  /* 0x000000010000780c */ /* 0x000fe80003f85070 */
[----:B------:R-:W-:Y:S02]  /*67e0*/  P2R R84, PR, RZ, 0x10 ;  /* 0x00000010ff547803 */ /* 0x000fe40000000000 */
[----:B-1----:R-:W-:Y:S01]  /*67f0*/  @!P5 SEL R39, RZ, 0x1, !P1 ;  /* 0x00000001ff27d807 */ /* 0x002fe20004800000 */
[----:B--2---:R-:W-:Y:S06]  /*6800*/  @P5 BRA `(.L_x_120) ;  /* 0x0000000000585947 */ /* 0x004fec0003800000 */
[C---:B------:R-:W-:Y:S01]  /*6810*/  VIADD R0, R86.reuse, 0x200 ;  /* 0x0000020056007836 */ /* 0x040fe20000000000 */
[----:B------:R-:W-:Y:S01]  /*6820*/  LOP3.LUT P5, RZ, R69, 0x40, RZ, 0xc0, !PT ;  /* 0x0000004045ff7812 */ /* 0x000fe200078ac0ff */
[----:B------:R-:W-:Y:S01]  /*6830*/  BSSY B0, `(.L_x_121) ;  /* 0x000000e000007945 */ /* 0x000fe20003800000 */
[----:B------:R-:W-:Y:S01]  /*6840*/  ISETP.NE.AND P2, PT, R39, RZ, PT ;  /* 0x000000ff2700720c */ /* 0x000fe20003f45270 */
[----:B------:R-:W-:Y:S01]  /*6850*/  @P4 VIADD R2, R86, 0x210 ;  /* 0x0000021056024836 */ /* 0x000fe20000000000 */
[----:B------:R-:W-:Y:S01]  /*6860*/  PLOP3.LUT P1, PT, PT, PT, PT, 0x8, 0x80 ;  /* 0x000000000080781c */ /* 0x000fe20003f2e170 */
[----:B------:R-:W-:Y:S01]  /*6870*/  IMAD.MOV.U32 R51, RZ, RZ, RZ ;  /* 0x000000ffff337224 */ /* 0x000fe200078e00ff */
[----:B------:R-:W-:Y:S02]  /*6880*/  @P4 PLOP3.LUT P1, PT, P5, PT, PT, 0x80, 0x8 ;  /* 0x000000000008481c */ /* 0x000fe40002f2f070 */
[----:B------:R-:W-:Y:S02]  /*6890*/  CS2R R48, SRZ ;  /* 0x0000000000307805 */ /* 0x000fe4000001ff00 */
[----:B------:R-:W-:Y:S02]  /*68a0*/  CS2R R42, SRZ ;  /* 0x00000000002a7805 */ /* 0x000fe4000001ff00 */
[----:B------:R-:W-:Y:S07]  /*68b0*/  CS2R R40, SRZ ;  /* 0x0000000000287805 */ /* 0x000fee000001ff00 */
[----:B------:R-:W-:Y:S01]  /*68c0*/  @P1 VIADD R2, R0, 0xfffffff0 ;  /* 0xfffffff000021836 */ /* 0x000fe20000000000 */
[----:B------:R-:W-:Y:S06]  /*68d0*/  @P2 BRA `(.L_x_122) ;  /* 0x00000000000c2947 */ /* 0x000fec0003800000 */
[----:B------:R-:W-:Y:S04]  /*68e0*/  SHF.L.U32 R5, R75, 0x1f, RZ ;  /* 0x0000001f4b057819 */ /* 0x000fe800000006ff */
[----:B------:R-:W1:Y:S02]  /*68f0*/  SYNCS.PHASECHK.TRANS64.TRYWAIT P1, [UR44+0xd0], R5 ;  /* 0x0000d005ff0075a7 */ /* 0x000e64000802112c */
[----:B-1----:R-:W-:Y:S05]  /*6900*/  @!P1 BRA `(.L_x_123) ;  /* 0x00000034000c9947 */ /* 0x002fea0003800000 */
.L_x_122:
[----:B------:R-:W-:Y:S05]  /*6910*/  BSYNC B0 ;  /* 0x0000000000007941 */ /* 0x000fea0003800000 */
.L_x_121:
[----:B------:R-:W-:Y:S01]  /*6920*/  ISETP.NE.AND P1, PT, R84, RZ, PT ;  /* 0x000000ff5400720c */ /* 0x000fe20003f25270 */
[----:B------:R-:W-:Y:S11]  /*6930*/  HFMA2 R38, -RZ, RZ, 0, 5.9604644775390625e-08 ;  /* 0x00000001ff267431 */ /* 0x000ff600000001ff */
[----:B------:R-:W-:Y:S01]  /*6940*/  @!UPT UIADD3 URZ, UPT, UPT, URZ, URZ, URZ ;  /* 0x000000fffffff290 */ /* 0x000fe2000fffe0ff */
[----:B------:R2:W1:Y:S04]  /*6950*/  @P1 LDS.128 R48, [R2] ;  /* 0x0000000002301984 */ /* 0x0004680000000c00 */
[----:B------:R2:W1:Y:S02]  /*6960*/  @P1 LDS.128 R40, [R81+UR44+0x200] ;  /* 0x0002002c51281984 */ /* 0x0004640008000c00 */
.L_x_120:
[----:B------:R-:W-:Y:S05]  /*6970*/  BSYNC B1 ;  /* 0x0000000000017941 */ /* 0x000fea0003800000 */
.L_x_119:
[----:B-1----:R-:W-:Y:S04]  /*6980*/  SHF.R.U32.HI R5, RZ, 0x15, R34 ;  /* 0x00000015ff057819 */ /* 0x002fe80000011622 */
[----:B------:R-:W-:Y:S01]  /*6990*/  LOP3.LUT P1, RZ, R5, 0x3, R70, 0x48, !PT ;  /* 0x0000000305ff7812 */ /* 0x000fe20007824846 */
[----:B------:R-:W-:Y:S01]  /*69a0*/  @!UPT UIADD3 URZ, UPT, UPT, URZ, URZ, URZ ;  /* 0x000000fffffff290 */ /* 0x000fe2000fffe0ff */
[----:B----4-:R-:W-:Y:S11]  /*69b0*/  @P0 BRA `(.L_x_124) ;  /* 0x0000000000080947 */ /* 0x010ff60003800000 */
[----:B------:R-:W1:Y:S02]  /*69c0*/  SYNCS.PHASECHK.TRANS64.TRYWAIT P0, [R78+URZ+0x140], R3 ;  /* 0x000140034e0075a7 */ /* 0x000e6400080011ff */
[----:B-1----:R-:W-:Y:S05]  /*69d0*/  @!P0 BRA `(.L_x_125) ;  /* 0x0000003000f08947 */ /* 0x002fea0003800000 */
.L_x_124:
[----:B------:R-:W-:Y:S05]  /*69e0*/  @!P1 BRA `(.L_x_126) ;  /* 0x0000000000409947 */ /* 0x000fea0003800000 */
[----:B------:R-:W4:Y:S01]  /*69f0*/  LDCU.64 UR8, c[0x4][0x70] ;  /* 0x01000e00ff0877ac */ /* 0x000f220008000a00 */
[----:B-1----:R-:W-:Y:S01]  /*6a00*/  MOV R3, 0x0 ;  /* 0x0000000000037802 */ /* 0x002fe20000000f00 */
[----:B------:R-:W-:Y:S02]  /*6a10*/  HFMA2 R12, -RZ, RZ, 0, 5.9604644775390625e-08 ;  /* 0x00000001ff0c7431 */ /* 0x000fe400000001ff */
[----:B------:R-:W-:Y:S02]  /*6a20*/  IMAD.MOV.U32 R8, RZ, RZ, 0x192 ;  /* 0x00000192ff087424 */ /* 0x000fe400078e00ff */
[----:B------:R-:W-:Y:S01]  /*6a30*/  IMAD.MOV.U32 R13, RZ, RZ, RZ ;  /* 0x000000ffff0d7224 */ /* 0x000fe200078e00ff */
[----:B------:R-:W1:Y:S01]  /*6a40*/  LDCU.64 UR6, c[0x4][0x78] ;  /* 0x01000f00ff0677ac */ /* 0x000e620008000a00 */
[----:B--2---:R-:W2:Y:S01]  /*6a50*/  LDC.64 R2, c[0x4][R3] ;  /* 0x0100000003027b82 */ /* 0x004ea20000000a00 */
[----:B------:R-:W5:Y:S01]  /*6a60*/  LDCU.64 UR4, c[0x4][0x10] ;  /* 0x01000200ff0477ac */ /* 0x000f620008000a00 */
[----:B----4-:R-:W-:Y:S01]  /*6a70*/  MOV R5, UR9 ;  /* 0x0000000900057c02 */ /* 0x010fe20008000f00 */
[----:B------:R-:W-:Y:S01]  /*6a80*/  IMAD.U32 R4, RZ, RZ, UR8 ;  /* 0x00000008ff047e24 */ /* 0x000fe2000f8e00ff */
[----:B-1----:R-:W-:Y:S01]  /*6a90*/  MOV R7, UR7 ;  /* 0x0000000700077c02 */ /* 0x002fe20008000f00 */
[----:B------:R-:W-:Y:S01]  /*6aa0*/  IMAD.U32 R6, RZ, RZ, UR6 ;  /* 0x00000006ff067e24 */ /* 0x000fe2000f8e00ff */
[----:B-----5:R-:W-:Y:S01]  /*6ab0*/  MOV R11, UR5 ;  /* 0x00000005000b7c02 */ /* 0x020fe20008000f00 */
[----:B------:R-:W-:Y:S02]  /*6ac0*/  IMAD.U32 R10, RZ, RZ, UR4 ;  /* 0x00000004ff0a7e24 */ /* 0x000fe4000f8e00ff */
[----:B------:R-:W-:Y:S07]  /*6ad0*/  LEPC R20, `(.L_x_126) ;  /* 0x000000001014794e */ /* 0x000fee0000000000 */
[----:B--23--:R-:W-:Y:S05]  /*6ae0*/  CALL.ABS.NOINC R2 ;  /* 0x0000000002007343 */ /* 0x00cfea0003c00000 */
.L_x_126:
[----:B------:R-:W-:Y:S05]  /*6af0*/  WARPSYNC.ALL ;  /* 0x0000000000007948 */ /* 0x000fea0003800000 */
[----:B------:R-:W-:Y:S01]  /*6b00*/  R2UR UR4, R34 ;  /* 0x00000000220472ca */ /* 0x000fe200000e0000 */
[--C-:B------:R-:W-:Y:S01]  /*6b10*/  HADD2.F32 R20, -RZ, R40.reuse.H0_H0 ;  /* 0x20000028ff147230 */ /* 0x100fe20000004100 */
[----:B------:R-:W-:Y:S01]  /*6b20*/  MOV R85, 0x10 ;  /* 0x0000001000557802 */ /* 0x000fe20000000f00 */
[----:B------:R-:W-:Y:S01]  /*6b30*/  HADD2.F32 R21, -RZ, R40.H1_H1 ;  /* 0x30000028ff157230 */ /* 0x000fe20000004100 */
[----:B------:R-:W-:Y:S01]  /*6b40*/  LOP3.LUT P6, RZ, R69, 0x40, RZ, 0xc0, !PT ;  /* 0x0000004045ff7812 */ /* 0x000fe200078cc0ff */
[----:B------:R-:W-:Y:S01]  /*6b50*/  HADD2.F32 R36, -RZ, R41.H1_H1 ;  /* 0x30000029ff247230 */ /* 0x000fe20000004100 */
[----:B------:R-:W-:Y:S01]  /*6b60*/  ISETP.NE.AND P0, PT, R76, RZ, PT ;  /* 0x000000ff4c00720c */ /* 0x000fe20003f05270 */
[----:B------:R-:W-:Y:S01]  /*6b70*/  HADD2.F32 R37, -RZ, R43.H0_H0 ;  /* 0x2000002bff257230 */ /* 0x000fe20000004100 */
[----:B------:R-:W-:Y:S01]  /*6b80*/  SEL R85, R85, 0xfffffff0, !P6 ;  /* 0xfffffff055557807 */ /* 0x000fe20007000000 */
[----:B------:R-:W-:Y:S03]  /*6b90*/  BSSY.RECONVERGENT B0, `(.L_x_127) ;  /* 0x000004f000007945 */ /* 0x000fe60003800200 */
[----:B------:R-:W-:Y:S01]  /*6ba0*/  IADD3 R83, PT, PT, R86, R85, RZ ;  /* 0x0000005556537210 */ /* 0x000fe20007ffe0ff */
[----:B------:R-:W3:Y:S02]  /*6bb0*/  LDTM.x16 R4, tmem[UR4] ;  /* 0x00000004000479ee */ /* 0x000ee40008240000 */
[C---:B---3--:R-:W-:Y:S01]  /*6bc0*/  FMUL R0, R32.reuse, R4 ;  /* 0x0000000420007220 */ /* 0x048fe20000400000 */
[C---:B--2---:R-:W-:Y:S01]  /*6bd0*/  FMUL R2, R32.reuse, R5 ;  /* 0x0000000520027220 */ /* 0x044fe20000400000 */
[C---:B-1----:R-:W-:Y:S01]  /*6be0*/  FMUL R3, R32.reuse, R6 ;  /* 0x0000000620037220 */ /* 0x042fe20000400000 */
[C---:B------:R-:W-:Y:S01]  /*6bf0*/  FMUL R7, R32.reuse, R7 ;  /* 0x0000000720077220 */ /* 0x040fe20000400000 */
[C---:B------:R-:W-:Y:S01]  /*6c00*/  FFMA R0, R35.reuse, R20, R0 ;  /* 0x0000001423007223 */ /* 0x040fe20000000000 */
[----:B------:R-:W-:Y:S02]  /*6c10*/  HADD2.F32 R20, -RZ, R41.H0_H0 ;  /* 0x20000029ff147230 */ /* 0x000fe40000004100 */
[C---:B------:R-:W-:Y:S01]  /*6c20*/  FFMA R2, R35.reuse, R21, R2 ;  /* 0x0000001523027223 */ /* 0x040fe20000000002 */
[--C-:B------:R-:W-:Y:S02]  /*6c30*/  HADD2.F32 R21, -RZ, R42.reuse.H0_H0 ;  /* 0x2000002aff157230 */ /* 0x100fe40000004100 */
[C---:B------:R-:W-:Y:S01]  /*6c40*/  FMUL R4, R32.reuse, R8 ;  /* 0x0000000820047220 */ /* 0x040fe20000400000 */
[C---:B------:R-:W-:Y:S01]  /*6c50*/  FMUL R5, R32.reuse, R9 ;  /* 0x0000000920057220 */ /* 0x040fe20000400000 */
[C---:B------:R-:W-:Y:S01]  /*6c60*/  FFMA R3, R35.reuse, R20, R3 ;  /* 0x0000001423037223 */ /* 0x040fe20000000003 */
[----:B------:R-:W-:Y:S02]  /*6c70*/  HADD2.F32 R20, -RZ, R42.H1_H1 ;  /* 0x3000002aff147230 */ /* 0x000fe40000004100 */
[C---:B------:R-:W-:Y:S01]  /*6c80*/  FFMA R7, R35.reuse, R36, R7 ;  /* 0x0000002423077223 */ /* 0x040fe20000000007 */
[C---:B------:R-:W-:Y:S01]  /*6c90*/  FMUL R6, R32.reuse, R10 ;  /* 0x0000000a20067220 */ /* 0x040fe20000400000 */
[----:B------:R-:W-:Y:S02]  /*6ca0*/  HADD2.F32 R36, -RZ, R43.H1_H1 ;  /* 0x3000002bff247230 */ /* 0x000fe40000004100 */
[C---:B------:R-:W-:Y:S01]  /*6cb0*/  FMUL R11, R32.reuse, R11 ;  /* 0x0000000b200b7220 */ /* 0x040fe20000400000 */
[C---:B------:R-:W-:Y:S01]  /*6cc0*/  FFMA R4, R35.reuse, R21, R4 ;  /* 0x0000001523047223 */ /* 0x040fe20000000004 */
[C---:B------:R-:W-:Y:S01]  /*6cd0*/  FFMA R5, R35.reuse, R20, R5 ;  /* 0x0000001423057223 */ /* 0x040fe20000000005 */
[C---:B------:R-:W-:Y:S01]  /*6ce0*/  FFMA R6, R35.reuse, R37, R6 ;  /* 0x0000002523067223 */ /* 0x040fe20000000006 */
[--C-:B------:R-:W-:Y:S02]  /*6cf0*/  HADD2.F32 R20, -RZ, R48.reuse.H0_H0 ;  /* 0x20000030ff147230 */ /* 0x100fe40000004100 */
[C---:B------:R-:W-:Y:S01]  /*6d00*/  FFMA R11, R35.reuse, R36, R11 ;  /* 0x00000024230b7223 */ /* 0x040fe2000000000b */
[C---:B------:R-:W-:Y:S01]  /*6d10*/  FMUL R8, R32.reuse, R12 ;  /* 0x0000000c20087220 */ /* 0x040fe20000400000 */
[----:B------:R-:W-:Y:S02]  /*6d20*/  HADD2.F32 R36, -RZ, R48.H1_H1 ;  /* 0x30000030ff247230 */ /* 0x000fe40000004100 */
[C---:B------:R-:W-:Y:S01]  /*6d30*/  FMUL R9, R32.reuse, R13 ;  /* 0x0000000d20097220 */ /* 0x040fe20000400000 */
[--C-:B------:R-:W-:Y:S02]  /*6d40*/  HADD2.F32 R21, -RZ, R49.reuse.H0_H0 ;  /* 0x20000031ff157230 */ /* 0x100fe40000004100 */
[C---:B------:R-:W-:Y:S01]  /*6d50*/  FMUL R10, R32.reuse, R14 ;  /* 0x0000000e200a7220 */ /* 0x040fe20000400000 */
[C---:B------:R-:W-:Y:S01]  /*6d60*/  FFMA R8, R35.reuse, R20, R8 ;  /* 0x0000001423087223 */ /* 0x040fe20000000008 */
[----:B------:R-:W-:Y:S02]  /*6d70*/  HADD2.F32 R20, -RZ, R49.H1_H1 ;  /* 0x30000031ff147230 */ /* 0x000fe40000004100 */
[C---:B------:R-:W-:Y:S01]  /*6d80*/  FFMA R9, R35.reuse, R36, R9 ;  /* 0x0000002423097223 */ /* 0x040fe20000000009 */
[C---:B------:R-:W-:Y:S01]  /*6d90*/  FMUL R15, R32.reuse, R15 ;  /* 0x0000000f200f7220 */ /* 0x040fe20000400000 */
[C---:B------:R-:W-:Y:S01]  /*6da0*/  FFMA R10, R35.reuse, R21, R10 ;  /* 0x00000015230a7223 */ /* 0x040fe2000000000a */
[--C-:B------:R-:W-:Y:S02]  /*6db0*/  HADD2.F32 R21, -RZ, R50.reuse.H0_H0 ;  /* 0x20000032ff157230 */ /* 0x100fe40000004100 */
[C---:B------:R-:W-:Y:S01]  /*6dc0*/  FMUL R12, R32.reuse, R16 ;  /* 0x00000010200c7220 */ /* 0x040fe20000400000 */
[----:B------:R-:W-:Y:S02]  /*6dd0*/  HADD2.F32 R36, -RZ, R50.H1_H1 ;  /* 0x30000032ff247230 */ /* 0x000fe40000004100 */
[C---:B------:R-:W-:Y:S01]  /*6de0*/  FFMA R15, R35.reuse, R20, R15 ;  /* 0x00000014230f7223 */ /* 0x040fe2000000000f */
[C---:B------:R-:W-:Y:S01]  /*6df0*/  FMUL R13, R32.reuse, R17 ;  /* 0x00000011200d7220 */ /* 0x040fe20000400000 */
[--C-:B------:R-:W-:Y:S02]  /*6e00*/  HADD2.F32 R37, -RZ, R51.reuse.H0_H0 ;  /* 0x20000033ff257230 */ /* 0x100fe40000004100 */
[C---:B------:R-:W-:Y:S01]  /*6e10*/  FMUL R14, R32.reuse, R18 ;  /* 0x00000012200e7220 */ /* 0x040fe20000400000 */
[----:B------:R-:W-:Y:S02]  /*6e20*/  HADD2.F32 R20, -RZ, R51.H1_H1 ;  /* 0x30000033ff147230 */ /* 0x000fe40000004100 */
[----:B------:R-:W-:Y:S01]  /*6e30*/  FMUL R19, R32, R19 ;  /* 0x0000001320137220 */ /* 0x000fe20000400000 */
[----:B------:R-:W-:Y:S01]  /*6e40*/  F2FP.RELU.F16.F32.PACK_AB R44, R2, R0 ;  /* 0x00000000022c723e */ /* 0x000fe200000008ff */
[----:B------:R-:W-:Y:S01]  /*6e50*/  FFMA R12, R35, R21, R12 ;  /* 0x00000015230c7223 */ /* 0x000fe2000000000c */
[----:B------:R-:W-:Y:S01]  /*6e60*/  F2FP.RELU.F16.F32.PACK_AB R45, R7, R3 ;  /* 0x00000003072d723e */ /* 0x000fe200000008ff */
[----:B------:R-:W-:Y:S01]  /*6e70*/  FFMA R13, R35, R36, R13 ;  /* 0x00000024230d7223 */ /* 0x000fe2000000000d */
[----:B------:R-:W-:Y:S01]  /*6e80*/  F2FP.RELU.F16.F32.PACK_AB R46, R5, R4 ;  /* 0x00000004052e723e */ /* 0x000fe200000008ff */
[----:B------:R-:W-:Y:S01]  /*6e90*/  FFMA R14, R35, R37, R14 ;  /* 0x00000025230e7223 */ /* 0x000fe2000000000e */
[----:B------:R-:W-:Y:S01]  /*6ea0*/  F2FP.RELU.F16.F32.PACK_AB R47, R11, R6 ;  /* 0x000000060b2f723e */ /* 0x000fe200000008ff */
[----:B------:R-:W-:Y:S01]  /*6eb0*/  FFMA R19, R35, R20, R19 ;  /* 0x0000001423137223 */ /* 0x000fe20000000013 */
[----:B------:R-:W-:Y:S02]  /*6ec0*/  F2FP.RELU.F16.F32.PACK_AB R88, R9, R8 ;  /* 0x000000080958723e */ /* 0x000fe400000008ff */
[----:B------:R-:W-:Y:S01]  /*6ed0*/  F2FP.RELU.F16.F32.PACK_AB R89, R15, R10 ;  /* 0x0000000a0f59723e */ /* 0x000fe200000008ff */
[----:B------:R1:W-:Y:S01]  /*6ee0*/  STS.128 [R81+UR44+0x200], R44 ;  /* 0x0002002c51007988 */ /* 0x0003e20008000c2c */
[----:B------:R-:W-:Y:S02]  /*6ef0*/  F2FP.RELU.F16.F32.PACK_AB R90, R13, R12 ;  /* 0x0000000c0d5a723e */ /* 0x000fe400000008ff */
[----:B------:R-:W-:Y:S05]  /*6f00*/  F2FP.RELU.F16.F32.PACK_AB R91, R19, R14 ;  /* 0x0000000e135b723e */ /* 0x000fea00000008ff */
[----:B------:R1:W-:Y:S01]  /*6f10*/  STS.128 [R83+0x200], R88 ;  /* 0x0002005853007388 */ /* 0x0003e20000000c00 */
[----:B------:R-:W-:Y:S01]  /*6f20*/  @!PT LDS RZ, [RZ] ;  /* 0x00000000fffff984 */ /* 0x000fe20000000800 */
[----:B------:R-:W-:Y:S01]  /*6f30*/  @!PT LDS RZ, [RZ] ;  /* 0x00000000fffff984 */ /* 0x000fe20000000800 */
[----:B------:R-:W-:Y:S01]  /*6f40*/  @!PT LDS RZ, [RZ] ;  /* 0x00000000fffff984 */ /* 0x000fe20000000800 */
[----:B------:R-:W-:Y:S01]  /*6f50*/  @!PT LDS RZ, [RZ] ;  /* 0x00000000fffff984 */ /* 0x000fe20000000800 */
[----:B------:R2:W-:Y:S07]  /*6f60*/  MEMBAR.ALL.CTA ;  /* 0x0000000000007992 */ /* 0x0005ee0000008000 */
[----:B--2---:R-:W2:Y:S02]  /*6f70*/  FENCE.VIEW.ASYNC.S ;  /* 0x00000000000073c6 */ /* 0x004ea40000000000 */
[----:B--2---:R-:W-:Y:S06]  /*6f80*/  BAR.SYNC.DEFER_BLOCKING 0x1, 0x80 ;  /* 0x0042000000007b1d */ /* 0x004fec0000010000 */
[----:B------:R-:W-:Y:S05]  /*6f90*/  @P0 BRA `(.L_x_128) ;  /* 0x0000000000380947 */ /* 0x000fea0003800000 */
[----:B------:R-:W-:Y:S02]  /*6fa0*/  UIADD3 UR4, UPT, UPT, UR44, 0x200, URZ ;  /* 0x000002002c047890 */ /* 0x000fe4000fffe0ff */
[----:B------:R-:W-:Y:S01]  /*6fb0*/  UIADD3 UR8, UP0, UPT, UR50, 0x680, URZ ;  /* 0x0000068032087890 */ /* 0x000fe2000ff1e0ff */
[----:B------:R-:W-:Y:S01]  /*6fc0*/  UMOV UR43, UR36 ;  /* 0x00000024002b7c82 */ /* 0x000fe20008000000 */
[----:B------:R-:W-:Y:S02]  /*6fd0*/  UIADD3 UR5, UPT, UPT, UR41, 0x40, URZ ;  /* 0x0000004029057890 */ /* 0x000fe4000fffe0ff */
[----:B------:R-:W-:Y:S01]  /*6fe0*/  MOV R71, UR4 ;  /* 0x0000000400477c02 */ /* 0x000fe20008000f00 */
[----:B------:R-:W-:Y:S02]  /*6ff0*/  UIADD3.X UR9, UPT, UPT, URZ, UR51, URZ, UP0, !UPT ;  /* 0x00000033ff097290 */ /* 0x000fe400087fe4ff */
[----:B------:R-:W-:Y:S01]  /*7000*/  UIADD3 UR4, UPT, UPT, UR44, 0xa00, URZ ;  /* 0x00000a002c047890 */ /* 0x000fe2000fffe0ff */
[----:B------:R-:W-:Y:S01]  /*7010*/  R2UR UR40, R71 ;  /* 0x00000000472872ca */ /* 0x000fe200000e0000 */
[----:B------:R-:W-:Y:S01]  /*7020*/  UMOV UR6, UR42 ;  /* 0x0000002a00067c82 */ /* 0x000fe20008000000 */
[----:B------:R-:W-:Y:S11]  /*7030*/  UMOV UR7, UR36 ;  /* 0x0000002400077c82 */ /* 0x000ff60008000000 */
[----:B------:R2:W-:Y:S01]  /*7040*/  UTMASTG.3D [UR40], [UR8] ;  /* 0x00000028080073b5 */ /* 0x0005e20008010000 */
[----:B------:R2:W-:Y:S01]  /*7050*/  UTMASTG.3D [UR4], [UR8] ;  /* 0x00000004080073b5 */ /* 0x0005e20008010000 */
[----:B------:R0:W-:Y:S01]  /*7060*/  UTMACMDFLUSH ;  /* 0x00000000000079b7 */ /* 0x0001e20000000000 */
[----:B--2---:R-:W-:Y:S04]  /*7070*/  DEPBAR.LE SB0, 0x1 ;  /* 0x000080400000791a */ /* 0x004fe80000000000 */
.L_x_128:
[----:B------:R-:W-:Y:S05]  /*7080*/  BSYNC.RECONVERGENT B0 ;  /* 0x0000000000007941 */ /* 0x000fea0003800200 */
.L_x_127:
[----:B------:R-:W-:Y:S01]  /*7090*/  BAR.SYNC.DEFER_BLOCKING 0x1, 0x80 ;  /* 0x0042000000007b1d */ /* 0x000fe20000010000 */
[----:B------:R-:W-:Y:S01]  /*70a0*/  ISETP.NE.AND P1, PT, R82, RZ, PT ;  /* 0x000000ff5200720c */ /* 0x000fe20003f25270 */
[----:B------:R-:W-:Y:S01]  /*70b0*/  UISETP.NE.AND UP0, UPT, UR45, URZ, UPT ;  /* 0x000000ff2d00728c */ /* 0x000fe2000bf05270 */
[----:B------:R-:W-:Y:S11]  /*70c0*/  LEA R3, R38, UR44, 0x3 ;  /* 0x0000002c26037c11 */ /* 0x000ff6000f8e18ff */
[----:B------:R-:W-:Y:S01]  /*70d0*/  @!P1 SHF.L.U32 R2, R75, 0x1f, RZ ;  /* 0x0000001f4b029819 */ /* 0x000fe200000006ff */
[----:B------:R-:W-:Y:S06]  /*70e0*/  BRA.U !UP0, `(.L_x_129) ;  /* 0x0000000108247547 */ /* 0x000fec000b800000 */
[----:B------:R-:W-:Y:S01]  /*70f0*/  IMAD.U32 R5, RZ, RZ, UR49 ;  /* 0x00000031ff057e24 */ /* 0x000fe2000f8e00ff */
[----:B------:R-:W-:Y:S01]  /*7100*/  MOV R0, UR37 ;  /* 0x0000002500007c02 */ /* 0x000fe20008000f00 */
[----:B------:R-:W-:Y:S03]  /*7110*/  UIADD3 UR49, UPT, UPT, UR49, 0x1, URZ ;  /* 0x0000000131317890 */ /* 0x000fe6000fffe0ff */
[----:B------:R-:W-:Y:S01]  /*7120*/  @!P1 LEA R5, R5, UR44, 0x3 ;  /* 0x0000002c05059c11 */ /* 0x000fe2000f8e18ff */
[----:B------:R-:W-:Y:S04]  /*7130*/  UISETP.NE.AND UP0, UPT, UR49, 0x4, UPT ;  /* 0x000000043100788c */ /* 0x000fe8000bf05270 */
[----:B------:R-:W-:Y:S01]  /*7140*/  @!P1 VIADD R5, R5, 0xf0 ;  /* 0x000000f005059836 */ /* 0x000fe20000000000 */
[----:B------:R-:W-:Y:S04]  /*7150*/  USEL UR49, UR49, URZ, UP0 ;  /* 0x000000ff31317287 */ /* 0x000fe80008000000 */
[----:B------:R-:W-:Y:S04]  /*7160*/  @!P1 PRMT R0, R0, 0x654, R5 ;  /* 0x0000065400009816 */ /* 0x000fe80000000005 */
[----:B------:R2:W-:Y:S04]  /*7170*/  @!P1 SYNCS.ARRIVE.TRANS64.RED.A1T0 RZ, [R0+URZ], RZ ;  /* 0x000000ff00ff99a7 */ /* 0x0005e800081004ff */
.L_x_129:
[----:B------:R-:W3:Y:S01]  /*7180*/  @!P1 SYNCS.PHASECHK.TRANS64.TRYWAIT P0, [R3+URZ+0xd0], R2 ;  /* 0x0000d002030095a7 */ /* 0x000ee200080011ff */
[----:B------:R-:W-:Y:S01]  /*7190*/  BSSY B1, `(.L_x_130) ;  /* 0x0000012000017945 */ /* 0x000fe20003800000 */
[----:B---3--:R-:W-:Y:S03]  /*71a0*/  @!P1 SEL R39, RZ, 0x1, !P0 ;  /* 0x00000001ff279807 */ /* 0x008fe60004000000 */
[----:B------:R-:W-:Y:S05]  /*71b0*/  @P1 BRA `(.L_x_131) ;  /* 0x00000000003c1947 */ /* 0x000fea0003800000 */
[----:B------:R-:W-:Y:S01]  /*71c0*/  ISETP.NE.AND P1, PT, R84, RZ, PT ;  /* 0x000000ff5400720c */ /* 0x000fe20003f25270 */
[----:B------:R-:W-:Y:S01]  /*71d0*/  BSSY B0, `(.L_x_132) ;  /* 0x0000009000007945 */ /* 0x000fe20003800000 */
[----:B------:R-:W-:Y:S11]  /*71e0*/  ISETP.NE.AND P0, PT, R39, RZ, PT ;  /* 0x000000ff2700720c */ /* 0x000ff60003f05270 */
[----:B------:R-:W-:Y:S05]  /*71f0*/  @P1 IMAD R4, R38, 0x1000, R81 ;  /* 0x0000100026041824 */ /* 0x000fea00078e0251 */
[----:B------:R-:W-:Y:S05]  /*7200*/  @P1 IADD3 R2, PT, PT, R4, UR44, RZ ;  /* 0x0000002c04021c10 */ /* 0x000fea000fffe0ff */
[----:B------:R-:W-:Y:S01]  /*7210*/  @P1 IMAD.IADD R2, R85, 0x1, R2 ;  /* 0x0000000155021824 */ /* 0x000fe200078e0202 */
[----:B------:R-:W-:Y:S06]  /*7220*/  @P0 BRA `(.L_x_133) ;  /* 0x00000000000c0947 */ /* 0x000fec0003800000 */
[----:B--2---:R-:W-:Y:S04]  /*7230*/  SHF.L.U32 R0, R75, 0x1f, RZ ;  /* 0x0000001f4b007819 */ /* 0x004fe800000006ff */
[----:B------:R-:W2:Y:S02]  /*7240*/  SYNCS.PHASECHK.TRANS64.TRYWAIT P0, [R3+URZ+0xd0], R0 ;  /* 0x0000d000030075a7 */ /* 0x000ea400080011ff */
[----:B--2---:R-:W-:Y:S05]  /*7250*/  @!P0 BRA `(.L_x_134) ;  /* 0x0000002800e48947 */ /* 0x004fea0003800000 */
.L_x_133:
[----:B------:R-:W-:Y:S05]  /*7260*/  BSYNC B0 ;  /* 0x0000000000007941 */ /* 0x000fea0003800000 */
.L_x_132:
[----:B------:R-:W-:Y:S02]  /*7270*/  ISETP.NE.AND P0, PT, R84, RZ, PT ;  /* 0x000000ff5400720c */ /* 0x000fe40003f05270 */
[----:B------:R-:W-:Y:S11]  /*7280*/  IADD3 R38, PT, PT, R38, 0x1, RZ ;  /* 0x0000000126267810 */ /* 0x000ff60007ffe0ff */
[----:B------:R3:W4:Y:S04]  /*7290*/  @P0 LDS.128 R40, [R4+UR44+0x200] ;  /* 0x0002002c04280984 */ /* 0x0007280008000c00 */
[----:B------:R3:W1:Y:S02]  /*72a0*/  @P0 LDS.128 R48, [R2+0x200] ;  /* 0x0002000002300984 */ /* 0x0006640000000c00 */
.L_x_131:
[----:B------:R-:W-:Y:S05]  /*72b0*/  BSYNC B1 ;  /* 0x0000000000017941 */ /* 0x000fea0003800000 */
.L_x_130:
[----:B--2---:R-:W-:Y:S05]  /*72c0*/  VIADD R3, R34, 0x10 ;  /* 0x0000001022037836 */ /* 0x004fea0000000000 */
[----:B------:R-:W-:Y:S04]  /*72d0*/  SHF.R.U32.HI R3, RZ, 0x15, R3 ;  /* 0x00000015ff037819 */ /* 0x000fe80000011603 */
[----:B------:R-:W-:Y:S11]  /*72e0*/  LOP3.LUT P0, RZ, R3, 0x3, R70, 0x48, !PT ;  /* 0x0000000303ff7812 */ /* 0x000ff60007804846 */
[----:B------:R-:W-:Y:S02]  /*72f0*/  @!UPT UIADD3 URZ, UPT, UPT, URZ, URZ, URZ ;  /* 0x000000fffffff290 */ /* 0x000fe4000fffe0ff */
[----:B------:R-:W-:Y:S05]  /*7300*/  @!P0 BRA `(.L_x_135) ;  /* 0x0000000000408947 */ /* 0x000fea0003800000 */
[----:B------:R-:W2:Y:S01]  /*7310*/  LDCU.64 UR8, c[0x4][0x70] ;  /* 0x01000e00ff0877ac */ /* 0x000ea20008000a00 */
[----:B------:R-:W-:Y:S01]  /*7320*/  MOV R3, 0x0 ;  /* 0x0000000000037802 */ /* 0x000fe20000000f00 */
[----:B------:R-:W-:Y:S02]  /*7330*/  HFMA2 R12, -RZ, RZ, 0, 5.9604644775390625e-08 ;  /* 0x00000001ff0c7431 */ /* 0x000fe400000001ff */
[----:B------:R-:W-:Y:S02]  /*7340*/  IMAD.MOV.U32 R8, RZ, RZ, 0x192 ;  /* 0x00000192ff087424 */ /* 0x000fe400078e00ff */
[----:B------:R-:W-:Y:S01]  /*7350*/  IMAD.MOV.U32 R13, RZ, RZ, RZ ;  /* 0x000000ffff0d7224 */ /* 0x000fe200078e00ff */
[----:B------:R-:W5:Y:S01]  /*7360*/  LDCU.64 UR6, c[0x4][0x78] ;  /* 0x01000f00ff0677ac */ /* 0x000f620008000a00 */
[----:B---3--:R-:W3:Y:S01]  /*7370*/  LDC.64 R2, c[0x4][R3] ;  /* 0x0100000003027b82 */ /* 0x008ee20000000a00 */
[----:B------:R-:W4:Y:S01]  /*7380*/  LDCU.64 UR4, c[0x4][0x10] ;  /* 0x01000200ff0477ac */ /* 0x000f220008000a00 */
[----:B--2---:R-:W-:Y:S01]  /*7390*/  MOV R5, UR9 ;  /* 0x0000000900057c02 */ /* 0x004fe20008000f00 */
[----:B------:R-:W-:Y:S01]  /*73a0*/  IMAD.U32 R4, RZ, RZ, UR8 ;  /* 0x00000008ff047e24 */ /* 0x000fe2000f8e00ff */
[----:B-----5:R-:W-:Y:S01]  /*73b0*/  MOV R7, UR7 ;  /* 0x0000000700077c02 */ /* 0x020fe20008000f00 */
[----:B------:R-:W-:Y:S01]  /*73c0*/  IMAD.U32 R6, RZ, RZ, UR6 ;  /* 0x00000006ff067e24 */ /* 0x000fe2000f8e00ff */
[----:B----4-:R-:W-:Y:S01]  /*73d0*/  MOV R11, UR5 ;  /* 0x00000005000b7c02 */ /* 0x010fe20008000f00 */
[----:B------:R-:W-:Y:S02]  /*73e0*/  IMAD.U32 R10, RZ, RZ, UR4 ;  /* 0x00000004ff0a7e24 */ /* 0x000fe4000f8e00ff */
[----:B------:R-:W-:Y:S07]  /*73f0*/  LEPC R20, `(.L_x_135) ;  /* 0x000000001014794e */ /* 0x000fee0000000000 */
[----:B-1-3--:R-:W-:Y:S05]  /*7400*/  CALL.ABS.NOINC R2 ;  /* 0x0000000002007343 */ /* 0x00afea0003c00000 */
.L_x_135:
[----:B------:R-:W-:Y:S01]  /*7410*/  ISETP.NE.AND P6, PT, R82, RZ, PT ;  /* 0x000000ff5200720c */ /* 0x000fe20003fc5270 */
[----:B------:R-:W-:Y:S05]  /*7420*/  WARPSYNC.ALL ;  /* 0x0000000000007948 */ /* 0x000fea0003800000 */
[----:B------:R-:W-:Y:S01]  /*7430*/  R2UR UR4, R34 ;  /* 0x00000000220472ca */ /* 0x000fe200000e0000 */
[--C-:B----4-:R-:W-:Y:S01]  /*7440*/  HADD2.F32 R20, -RZ, R40.reuse.H0_H0 ;  /* 0x20000028ff147230 */ /* 0x110fe20000004100 */
[----:B------:R-:W-:Y:S01]  /*7450*/  ISETP.NE.AND P0, PT, R76, RZ, PT ;  /* 0x000000ff4c00720c */ /* 0x000fe20003f05270 */
[----:B------:R-:W-:Y:S01]  /*7460*/  HADD2.F32 R21, -RZ, R40.H1_H1 ;  /* 0x30000028ff157230 */ /* 0x000fe20000004100 */
[----:B------:R-:W-:Y:S01]  /*7470*/  MOV R86, UR49 ;  /* 0x0000003100567c02 */ /* 0x000fe20008000f00 */
[--C-:B------:R-:W-:Y:S01]  /*7480*/  HADD2.F32 R36, -RZ, R41.reuse.H1_H1 ;  /* 0x30000029ff247230 */ /* 0x100fe20000004100 */
[----:B------:R-:W-:Y:S01]  /*7490*/  MOV R87, UR37 ;  /* 0x0000002500577c02 */ /* 0x000fe20008000f00 */
[----:B-1----:R-:W-:Y:S01]  /*74a0*/  HADD2.F32 R37, -RZ, R48.H0_H0 ;  /* 0x20000030ff257230 */ /* 0x002fe20000004100 */
[----:B------:R-:W-:Y:S01]  /*74b0*/  @!P6 LEA R86, R86, UR44, 0x3 ;  /* 0x0000002c5656ec11 */ /* 0x000fe2000f8e18ff */
[----:B------:R-:W-:Y:S01]  /*74c0*/  BSSY.RECONVERGENT B0, `(.L_x_136) ;  /* 0x0000052000007945 */ /* 0x000fe20003800200 */
[----:B------:R-:W-:Y:S02]  /*74d0*/  @!P6 SHF.L.U32 R92, R75, 0x1f, RZ ;  /* 0x0000001f4b5ce819 */ /* 0x000fe400000006ff */
[----:B------:R-:W-:Y:S01]  /*74e0*/  @!P6 IADD3 R86, PT, PT, R86, 0xf0, RZ ;  /* 0x000000f05656e810 */ /* 0x000fe20007ffe0ff */
[----:B---3--:R-:W1:Y:S03]  /*74f0*/  LDTM.x16 R4, tmem[UR4+0x10] ;  /* 0x00001004000479ee */ /* 0x008e660008240000 */
[----:B------:R-:W-:Y:S02]  /*7500*/  @!P6 PRMT R86, R87, 0x654, R86 ;  /* 0x000006545756e816 */ /* 0x000fe40000000056 */
[----:B------:R-:W-:Y:S01]  /*7510*/  LEA R87, R38, UR44, 0x3 ;  /* 0x0000002c26577c11 */ /* 0x000fe2000f8e18ff */
[C---:B-1----:R-:W-:Y:S01]  /*7520*/  FMUL R0, R32.reuse, R4 ;  /* 0x0000000420007220 */ /* 0x042fe20000400000 */
[C---:B------:R-:W-:Y:S01]  /*7530*/  FMUL R2, R32.reuse, R5 ;  /* 0x0000000520027220 */ /* 0x040fe20000400000 */
[C---:B------:R-:W-:Y:S01]  /*7540*/  FMUL R3, R32.reuse, R6 ;  /* 0x0000000620037220 */ /* 0x040fe20000400000 */
[C---:B------:R-:W-:Y:S01]  /*7550*/  FMUL R7, R32.reuse, R7 ;  /* 0x0000000720077220 */ /* 0x040fe20000400000 */
[C---:B------:R-:W-:Y:S01]  /*7560*/  FFMA R0, R35.reuse, R20, R0 ;  /* 0x0000001423007223 */ /* 0x040fe20000000000 */
[----:B------:R-:W-:Y:S02]  /*7570*/  HADD2.F32 R20, -RZ, R41.H0_H0 ;  /* 0x20000029ff147230 */ /* 0x000fe40000004100 */
[C---:B------:R-:W-:Y:S01]  /*7580*/  FFMA R2, R35.reuse, R21, R2 ;  /* 0x0000001523027223 */ /* 0x040fe20000000002 */
[C---:B------:R-:W-:Y:S01]  /*7590*/  FMUL R4, R32.reuse, R8 ;  /* 0x0000000820047220 */ /* 0x040fe20000400000 */
[C---:B------:R-:W-:Y:S01]  /*75a0*/  FMUL R5, R32.reuse, R9 ;  /* 0x0000000920057220 */ /* 0x040fe20000400000 */
[--C-:B------:R-:W-:Y:S02]  /*75b0*/  HADD2.F32 R21, -RZ, R43.reuse.H0_H0 ;  /* 0x2000002bff157230 */ /* 0x100fe40000004100 */
[C---:B------:R-:W-:Y:S01]  /*75c0*/  FFMA R3, R35.reuse, R20, R3 ;  /* 0x0000001423037223 */ /* 0x040fe20000000003 */
[--C-:B------:R-:W-:Y:S02]  /*75d0*/  HADD2.F32 R20, -RZ, R42.reuse.H0_H0 ;  /* 0x2000002aff147230 */ /* 0x100fe40000004100 */
[C---:B------:R-:W-:Y:S01]  /*75e0*/  FFMA R7, R35.reuse, R36, R7 ;  /* 0x0000002423077223 */ /* 0x040fe20000000007 */
[C---:B------:R-:W-:Y:S01]  /*75f0*/  FMUL R6, R32.reuse, R10 ;  /* 0x0000000a20067220 */ /* 0x040fe20000400000 */
[----:B------:R-:W-:Y:S02]  /*7600*/  HADD2.F32 R36, -RZ, R43.H1_H1 ;  /* 0x3000002bff247230 */ /* 0x000fe40000004100 */
[C---:B------:R-:W-:Y:S01]  /*7610*/  FMUL R11, R32.reuse, R11 ;  /* 0x0000000b200b7220 */ /* 0x040fe20000400000 */
[C---:B------:R-:W-:Y:S01]  /*7620*/  FFMA R4, R35.reuse, R20, R4 ;  /* 0x0000001423047223 */ /* 0x040fe20000000004 */
[----:B------:R-:W-:Y:S02]  /*7630*/  HADD2.F32 R20, -RZ, R42.H1_H1 ;  /* 0x3000002aff147230 */ /* 0x000fe40000004100 */
[C---:B------:R-:W-:Y:S01]  /*7640*/  FMUL R8, R32.reuse, R12 ;  /* 0x0000000c20087220 */ /* 0x040fe20000400000 */
[C---:B------:R-:W-:Y:S01]  /*7650*/  FMUL R9, R32.reuse, R13 ;  /* 0x0000000d20097220 */ /* 0x040fe20000400000 */
[C---:B------:R-:W-:Y:S01]  /*7660*/  FMUL R10, R32.reuse, R14 ;  /* 0x0000000e200a7220 */ /* 0x040fe20000400000 */
[C---:B------:R-:W-:Y:S01]  /*7670*/  FMUL R15, R32.reuse, R15 ;  /* 0x0000000f200f7220 */ /* 0x040fe20000400000 */
[C---:B------:R-:W-:Y:S01]  /*7680*/  FFMA R5, R35.reuse, R20, R5 ;  /* 0x0000001423057223 */ /* 0x040fe20000000005 */
[----:B------:R-:W-:Y:S02]  /*7690*/  HADD2.F32 R20, -RZ, R48.H1_H1 ;  /* 0x30000030ff147230 */ /* 0x000fe40000004100 */
[C---:B------:R-:W-:Y:S01]  /*76a0*/  FFMA R6, R35.reuse, R21, R6 ;  /* 0x0000001523067223 */ /* 0x040fe20000000006 */
[C---:B------:R-:W-:Y:S01]  /*76b0*/  FFMA R11, R35.reuse, R36, R11 ;  /* 0x00000024230b7223 */ /* 0x040fe2000000000b */
[C---:B------:R-:W-:Y:S01]  /*76c0*/  FFMA R8, R35.reuse, R37, R8 ;  /* 0x0000002523087223 */ /* 0x040fe20000000008 */
[--C-:B------:R-:W-:Y:S02]  /*76d0*/  HADD2.F32 R21, -RZ, R49.reuse.H0_H0 ;  /* 0x20000031ff157230 */ /* 0x100fe40000004100 */
[C---:B------:R-:W-:Y:S01]  /*76e0*/  FFMA R9, R35.reuse, R20, R9 ;  /* 0x0000001423097223 */ /* 0x040fe20000000009 */
[----:B------:R-:W-:Y:S02]  /*76f0*/  HADD2.F32 R20, -RZ, R49.H1_H1 ;  /* 0x30000031ff147230 */ /* 0x000fe40000004100 */
[C---:B------:R-:W-:Y:S01]  /*7700*/  FMUL R12, R32.reuse, R16 ;  /* 0x00000010200c7220 */ /* 0x040fe20000400000 */
[C---:B------:R-:W-:Y:S01]  /*7710*/  FMUL R13, R32.reuse, R17 ;  /* 0x00000011200d7220 */ /* 0x040fe20000400000 */
[C---:B------:R-:W-:Y:S01]  /*7720*/  FFMA R10, R35.reuse, R21, R10 ;  /* 0x00000015230a7223 */ /* 0x040fe2000000000a */
[--C-:B------:R-:W-:Y:S02]  /*7730*/  HADD2.F32 R21, -RZ, R50.reuse.H0_H0 ;  /* 0x20000032ff157230 */ /* 0x100fe40000004100 */
[C---:B------:R-:W-:Y:S01]  /*7740*/  FFMA R15, R35.reuse, R20, R15 ;  /* 0x00000014230f7223 */ /* 0x040fe2000000000f */
[----:B------:R-:W-:Y:S02]  /*7750*/  HADD2.F32 R20, -RZ, R50.H1_H1 ;  /* 0x30000032ff147230 */ /* 0x000fe40000004100 */
[C---:B------:R-:W-:Y:S01]  /*7760*/  FMUL R14, R32.reuse, R18 ;  /* 0x00000012200e7220 */ /* 0x040fe20000400000 */
[--C-:B------:R-:W-:Y:S02]  /*7770*/  HADD2.F32 R37, -RZ, R51.reuse.H0_H0 ;  /* 0x20000033ff257230 */ /* 0x100fe40000004100 */
[----:B------:R-:W-:Y:S01]  /*7780*/  FMUL R19, R32, R19 ;  /* 0x0000001320137220 */ /* 0x000fe20000400000 */
[----:B------:R-:W-:Y:S01]  /*7790*/  HADD2.F32 R36, -RZ, R51.H1_H1 ;  /* 0x30000033ff247230 */ /* 0x000fe20000004100 */
        /* <DEDUP_REMOVED lines=22> */
[----:B------:R-:W-:Y:S02]  /*7900*/  UIADD3 UR12, UP0, UPT, UR50, 0x680, URZ ;  /* 0x00000680320c7890 */ /* 0x000fe4000ff1e0ff */
[----:B------:R-:W-:Y:S02]  /*7910*/  UIADD3 UR9, UPT, UPT, UR41, 0x10, URZ ;  /* 0x0000001029097890 */ /* 0x000fe4000fffe0ff */
[----:B------:R-:W-:Y:S02]  /*7920*/  UIADD3 UR8, UPT, UPT, UR44, 0x1200, URZ ;  /* 0x000012002c087890 */ /* 0x000fe4000fffe0ff */
[----:B------:R-:W-:Y:S01]  /*7930*/  UIADD3.X UR13, UPT, UPT, URZ, UR51, URZ, UP0, !UPT ;  /* 0x00000033ff0d7290 */ /* 0x000fe200087fe4ff */
[----:B------:R-:W-:Y:S01]  /*7940*/  UMOV UR10, UR42 ;  /* 0x0000002a000a7c82 */ /* 0x000fe20008000000 */
[----:B------:R-:W-:Y:S01]  /*7950*/  UMOV UR11, UR36 ;  /* 0x00000024000b7c82 */ /* 0x000fe20008000000 */
[----:B------:R-:W-:Y:S02]  /*7960*/  UIADD3 UR5, UPT, UPT, UR41, 0x50, URZ ;  /* 0x0000005029057890 */ /* 0x000fe4000fffe0ff */
[----:B------:R-:W-:Y:S01]  /*7970*/  UIADD3 UR4, UPT, UPT, UR44, 0x1a00, URZ ;  /* 0x00001a002c047890 */ /* 0x000fe2000fffe0ff */
[----:B------:R-:W-:Y:S03]  /*7980*/  UMOV UR6, UR42 ;  /* 0x0000002a00067c82 */ /* 0x000fe60008000000 */
[----:B------:R2:W-:Y:S01]  /*7990*/  UTMASTG.3D [UR8], [UR12] ;  /* 0x000000080c0073b5 */ /* 0x0005e20008010000 */
[----:B------:R-:W-:Y:S04]  /*79a0*/  UMOV UR7, UR36 ;  /* 0x0000002400077c82 */ /* 0x000fe80008000000 */
[----:B------:R2:W-:Y:S01]  /*79b0*/  UTMASTG.3D [UR4], [UR12] ;  /* 0x000000040c0073b5 */ /* 0x0005e20008010000 */
[----:B------:R0:W-:Y:S01]  /*79c0*/  UTMACMDFLUSH ;  /* 0x00000000000079b7 */ /* 0x0001e20000000000 */
[----:B--2---:R-:W-:Y:S04]  /*79d0*/  DEPBAR.LE SB0, 0x1 ;  /* 0x000080400000791a */ /* 0x004fe80000000000 */
.L_x_137:
[----:B------:R-:W-:Y:S05]  /*79e0*/  BSYNC.RECONVERGENT B0 ;  /* 0x0000000000007941 */ /* 0x000fea0003800200 */
.L_x_136:
[----:B------:R-:W-:Y:S01]  /*79f0*/  BAR.SYNC.DEFER_BLOCKING 0x1, 0x80 ;  /* 0x0042000000007b1d */ /* 0x000fe20000010000 */
[----:B------:R-:W-:Y:S04]  /*7a00*/  UIADD3 UR40, UPT, UPT, UR49, 0x1, URZ ;  /* 0x0000000131287890 */ /* 0x000fe8000fffe0ff */
[----:B------:R-:W-:Y:S04]  /*7a10*/  UISETP.NE.AND UP0, UPT, UR40, 0x4, UPT ;  /* 0x000000042800788c */ /* 0x000fe8000bf05270 */
[----:B------:R-:W-:Y:S01]  /*7a20*/  USEL UR40, UR40, URZ, UP0 ;  /* 0x000000ff28287287 */ /* 0x000fe20008000000 */
[----:B------:R2:W-:Y:S01]  /*7a30*/  @!P6 SYNCS.ARRIVE.TRANS64.RED.A1T0 RZ, [R86+URZ], RZ ;  /* 0x000000ff56ffe9a7 */ /* 0x0005e200081004ff */
[----:B------:R-:W-:Y:S01]  /*7a40*/  BSSY B1, `(.L_x_138) ;  /* 0x0000013000017945 */ /* 0x000fe20003800000 */
[----:B------:R-:W3:Y:S02]  /*7a50*/  @!P6 SYNCS.PHASECHK.TRANS64.TRYWAIT P0, [R87+URZ+0xd0], R92 ;  /* 0x0000d05c5700e5a7 */ /* 0x000ee400080011ff */
[----:B---3--:R-:W-:Y:S01]  /*7a60*/  @!P6 SEL R39, RZ, 0x1, !P0 ;  /* 0x00000001ff27e807 */ /* 0x008fe20004000000 */
[----:B--2---:R-:W-:Y:S06]  /*7a70*/  @P6 BRA `(.L_x_139) ;  /* 0x00000000003c6947 */ /* 0x004fec0003800000 */
[----:B------:R-:W-:Y:S01]  /*7a80*/  ISETP.NE.AND P1, PT, R84, RZ, PT ;  /* 0x000000ff5400720c */ /* 0x000fe20003f25270 */
[----:B------:R-:W-:Y:S01]  /*7a90*/  BSSY B0, `(.L_x_140) ;  /* 0x0000009000007945 */ /* 0x000fe20003800000 */
[----:B------:R-:W-:Y:S11]  /*7aa0*/  ISETP.NE.AND P0, PT, R39, RZ, PT ;  /* 0x000000ff2700720c */ /* 0x000ff60003f05270 */
[----:B------:R-:W-:Y:S05]  /*7ab0*/  @P1 IMAD R2, R38, 0x1000, R81 ;  /* 0x0000100026021824 */ /* 0x000fea00078e0251 */
[----:B------:R-:W-:Y:S05]  /*7ac0*/  @P1 IADD3 R0, PT, PT, R2, UR44, RZ ;  /* 0x0000002c02001c10 */ /* 0x000fea000fffe0ff */
[----:B------:R-:W-:Y:S01]  /*7ad0*/  @P1 IMAD.IADD R0, R85, 0x1, R0 ;  /* 0x0000000155001824 */ /* 0x000fe200078e0200 */
[----:B------:R-:W-:Y:S06]  /*7ae0*/  @P0 BRA `(.L_x_141) ;  /* 0x00000000000c0947 */ /* 0x000fec0003800000 */
[----:B------:R-:W-:Y:S04]  /*7af0*/  SHF.L.U32 R4, R75, 0x1f, RZ ;  /* 0x0000001f4b047819 */ /* 0x000fe800000006ff */
[----:B------:R-:W2:Y:S02]  /*7b00*/  SYNCS.PHASECHK.TRANS64.TRYWAIT P0, [R87+URZ+0xd0], R4 ;  /* 0x0000d004570075a7 */ /* 0x000ea400080011ff */
[----:B--2---:R-:W-:Y:S05]  /*7b10*/  @!P0 BRA `(.L_x_142) ;  /* 0x0000002000c88947 */ /* 0x004fea0003800000 */
.L_x_141:
[----:B------:R-:W-:Y:S05]  /*7b20*/  BSYNC B0 ;  /* 0x0000000000007941 */ /* 0x000fea0003800000 */
.L_x_140:
[----:B------:R-:W-:Y:S02]  /*7b30*/  ISETP.NE.AND P0, PT, R84, RZ, PT ;  /* 0x000000ff5400720c */ /* 0x000fe40003f05270 */
[----:B------:R-:W-:Y:S11]  /*7b40*/  IADD3 R38, PT, PT, R38, 0x1, RZ ;  /* 0x0000000126267810 */ /* 0x000ff60007ffe0ff */
[----:B------:R3:W4:Y:S04]  /*7b50*/  @P0 LDS.128 R40, [R2+UR44+0x200] ;  /* 0x0002002c02280984 */ /* 0x0007280008000c00 */
[----:B------:R3:W1:Y:S02]  /*7b60*/  @P0 LDS.128 R48, [R0+0x200] ;  /* 0x0002000000300984 */ /* 0x0006640000000c00 */
.L_x_139:
[----:B------:R-:W-:Y:S05]  /*7b70*/  BSYNC B1 ;  /* 0x0000000000017941 */ /* 0x000fea0003800000 */
.L_x_138:
[----:B------:R-:W-:Y:S05]  /*7b80*/  VIADD R3, R34, 0x20 ;  /* 0x0000002022037836 */ /* 0x000fea0000000000 */
[----:B------:R-:W-:Y:S04]  /*7b90*/  SHF.R.U32.HI R3, RZ, 0x15, R3 ;  /* 0x00000015ff037819 */ /* 0x000fe80000011603 */
[----:B------:R-:W-:Y:S11]  /*7ba0*/  LOP3.LUT P0, RZ, R3, 0x3, R70, 0x48, !PT ;  /* 0x0000000303ff7812 */ /* 0x000ff60007804846 */
[----:B------:R-:W-:Y:S02]  /*7bb0*/  @!UPT UIADD3 URZ, UPT, UPT, URZ, URZ, URZ ;  /* 0x000000fffffff290 */ /* 0x000fe4000fffe0ff */
[----:B------:R-:W-:Y:S05]  /*7bc0*/  @!P0 BRA `(.L_x_143) ;  /* 0x0000000000408947 */ /* 0x000fea0003800000 */
[----:B------:R-:W5:Y:S01]  /*7bd0*/  LDCU.64 UR8, c[0x4][0x70] ;  /* 0x01000e00ff0877ac */ /* 0x000f620008000a00 */
[----:B------:R-:W-:Y:S01]  /*7be0*/  MOV R3, 0x0 ;  /* 0x0000000000037802 */ /* 0x000fe20000000f00 */
[----:B------:R-:W-:Y:S02]  /*7bf0*/  HFMA2 R12, -RZ, RZ, 0, 5.9604644775390625e-08 ;  /* 0x00000001ff0c7431 */ /* 0x000fe400000001ff */
[----:B------:R-:W-:Y:S02]  /*7c00*/  IMAD.MOV.U32 R8, RZ, RZ, 0x192 ;  /* 0x00000192ff087424 */ /* 0x000fe400078e00ff */
[----:B------:R-:W-:Y:S01]  /*7c10*/  IMAD.MOV.U32 R13, RZ, RZ, RZ ;  /* 0x000000ffff0d7224 */ /* 0x000fe200078e00ff */
[----:B------:R-:W4:Y:S01]  /*7c20*/  LDCU.64 UR6, c[0x4][0x78] ;  /* 0x01000f00ff0677ac */ /* 0x000f220008000a00 */
[----:B---3--:R-:W3:Y:S01]  /*7c30*/  LDC.64 R2, c[0x4][R3] ;  /* 0x0100000003027b82 */ /* 0x008ee20000000a00 */
[----:B------:R-:W1:Y:S01]  /*7c40*/  LDCU.64 UR4, c[0x4][0x10] ;  /* 0x01000200ff0477ac */ /* 0x000e620008000a00 */
[----:B-----5:R-:W-:Y:S01]  /*7c50*/  MOV R5, UR9 ;  /* 0x0000000900057c02 */ /* 0x020fe20008000f00 */
[----:B--2---:R-:W-:Y:S01]  /*7c60*/  IMAD.U32 R4, RZ, RZ, UR8 ;  /* 0x00000008ff047e24 */ /* 0x004fe2000f8e00ff */
[----:B----4-:R-:W-:Y:S01]  /*7c70*/  MOV R7, UR7 ;  /* 0x0000000700077c02 */ /* 0x010fe20008000f00 */
[----:B------:R-:W-:Y:S01]  /*7c80*/  IMAD.U32 R6, RZ, RZ, UR6 ;  /* 0x00000006ff067e24 */ /* 0x000fe2000f8e00ff */
[----:B-1----:R-:W-:Y:S01]  /*7c90*/  MOV R11, UR5 ;  /* 0x00000005000b7c02 */ /* 0x002fe20008000f00 */
[----:B------:R-:W-:Y:S02]  /*7ca0*/  IMAD.U32 R10, RZ, RZ, UR4 ;  /* 0x00000004ff0a7e24 */ /* 0x000fe4000f8e00ff */
[----:B------:R-:W-:Y:S07]  /*7cb0*/  LEPC R20, `(.L_x_143) ;  /* 0x000000001014794e */ /* 0x000fee0000000000 */
[----:B---3--:R-:W-:Y:S05]  /*7cc0*/  CALL.ABS.NOINC R2 ;  /* 0x0000000002007343 */ /* 0x008fea0003c00000 */
.L_x_143:
        /* <DEDUP_REMOVED lines=8> */
[----:B--2---:R-:W-:Y:S01]  /*7d50*/  MOV R87, UR37 ;  /* 0x0000002500577c02 */ /* 0x004fe20008000f00 */
[----:B-1----:R-:W-:Y:S01]  /*7d60*/  HADD2.F32 R37, -RZ, R48.H0_H0 ;  /* 0x20000030ff257230 */ /* 0x002fe20000004100 */
[----:B------:R-:W-:Y:S01]  /*7d70*/  @!P6 LEA R86, R86, UR44, 0x3 ;  /* 0x0000002c5656ec11 */ /* 0x000fe2000f8e18ff */
[----:B------:R-:W-:Y:S01]  /*7d80*/  BSSY.RECONVERGENT B0, `(.L_x_144) ;  /* 0x0000052000007945 */ /* 0x000fe20003800200 */
[----:B------:R-:W-:Y:S02]  /*7d90*/  LEA R92, R38, UR44, 0x3 ;  /* 0x0000002c265c7c11 */ /* 0x000fe4000f8e18ff */
[----:B------:R-:W-:Y:S01]  /*7da0*/  @!P6 IADD3 R86, PT, PT, R86, 0xf0, RZ ;  /* 0x000000f05656e810 */ /* 0x000fe20007ffe0ff */
[----:B------:R-:W3:Y:S03]  /*7db0*/  LDTM.x16 R4, tmem[UR4+0x20] ;  /* 0x00002004000479ee */ /* 0x000ee60008240000 */
[----:B------:R-:W-:Y:S02]  /*7dc0*/  @!P6 PRMT R86, R87, 0x654, R86 ;  /* 0x000006545756e816 */ /* 0x000fe40000000056 */
[----:B------:R-:W-:Y:S01]  /*7dd0*/  @!P6 SHF.L.U32 R87, R75, 0x1f, RZ ;  /* 0x0000001f4b57e819 */ /* 0x000fe200000006ff */
[C---:B---3--:R-:W-:Y:S01]  /*7de0*/  FMUL R0, R32.reuse, R4 ;  /* 0x0000000420007220 */ /* 0x048fe20000400000 */
        /* <DEDUP_REMOVED lines=75> */
.L_x_145:
[----:B------:R-:W-:Y:S05]  /*82a0*/  BSYNC.RECONVERGENT B0 ;  /* 0x0000000000007941 */ /* 0x000fea0003800200 */
.L_x_144:
        /* <DEDUP_REMOVED lines=19> */
.L_x_149:
[----:B------:R-:W-:Y:S05]  /*83e0*/  BSYNC B0 ;  /* 0x0000000000007941 */ /* 0x000fea0003800000 */
.L_x_148:
[----:B------:R-:W-:Y:S11]  /*83f0*/  ISETP.NE.AND P0, PT, R84, RZ, PT ;  /* 0x000000ff5400720c */ /* 0x000ff60003f05270 */
[----:B------:R-:W-:Y:S02]  /*8400*/  @!UPT UIADD3 URZ, UPT, UPT, URZ, URZ, URZ ;  /* 0x000000fffffff290 */ /* 0x000fe4000fffe0ff */
[----:B------:R3:W4:Y:S04]  /*8410*/  @P0 LDS.128 R40, [R38+UR44+0x200] ;  /* 0x0002002c26280984 */ /* 0x0007280008000c00 */
[----:B------:R3:W1:Y:S02]  /*8420*/  @P0 LDS.128 R48, [R85+0x200] ;  /* 0x0002000055300984 */ /* 0x0006640000000c00 */
.L_x_147:
[----:B------:R-:W-:Y:S05]  /*8430*/  BSYNC B1 ;  /* 0x0000000000017941 */ /* 0x000fea0003800000 */
.L_x_146:
        /* <DEDUP_REMOVED lines=11> */
[----:B------:R-:W1:Y:S01]  /*84f0*/  LDC.64 R2, c[0x4][R3] ;  /* 0x0100000003027b82 */ /* 0x000e620000000a00 */
[----:B------:R-:W3:Y:S01]  /*8500*/  LDCU.64 UR4, c[0x4][0x10] ;  /* 0x01000200ff0477ac */ /* 0x000ee20008000a00 */
[----:B--2---:R-:W-:Y:S01]  /*8510*/  MOV R5, UR9 ;  /* 0x0000000900057c02 */ /* 0x004fe20008000f00 */
[----:B------:R-:W-:Y:S01]  /*8520*/  IMAD.U32 R4, RZ, RZ, UR8 ;  /* 0x00000008ff047e24 */ /* 0x000fe2000f8e00ff */
[----:B-----5:R-:W-:Y:S01]  /*8530*/  MOV R7, UR7 ;  /* 0x0000000700077c02 */ /* 0x020fe20008000f00 */
[----:B------:R-:W-:Y:S01]  /*8540*/  IMAD.U32 R6, RZ, RZ, UR6 ;  /* 0x00000006ff067e24 */ /* 0x000fe2000f8e00ff */
[----:B---3--:R-:W-:Y:S01]  /*8550*/  MOV R11, UR5 ;  /* 0x00000005000b7c02 */ /* 0x008fe20008000f00 */
[----:B------:R-:W-:Y:S02]  /*8560*/  IMAD.U32 R10, RZ, RZ, UR4 ;  /* 0x00000004ff0a7e24 */ /* 0x000fe4000f8e00ff */
[----:B------:R-:W-:Y:S07]  /*8570*/  LEPC R20, `(.L_x_151) ;  /* 0x000000001014794e */ /* 0x000fee0000000000 */
[----:B-1--4-:R-:W-:Y:S05]  /*8580*/  CALL.ABS.NOINC R2 ;  /* 0x0000000002007343 */ /* 0x012fea0003c00000 */
.L_x_151:
[----:B------:R-:W-:Y:S01]  /*8590*/  ISETP.NE.AND P0, PT, R76, RZ, PT ;  /* 0x000000ff4c00720c */ /* 0x000fe20003f05270 */
[----:B------:R-:W-:Y:S05]  /*85a0*/  WARPSYNC.ALL ;  /* 0x0000000000007948 */ /* 0x000fea0003800000 */
[----:B------:R-:W-:Y:S01]  /*85b0*/  R2UR UR4, R34 ;  /* 0x00000000220472ca */ /* 0x000fe200000e0000 */
[--C-:B----4-:R-:W-:Y:S01]  /*85c0*/  HADD2.F32 R20, -RZ, R40.reuse.H0_H0 ;  /* 0x20000028ff147230 */ /* 0x110fe20000004100 */
[----:B------:R-:W-:Y:S01]  /*85d0*/  IADD3 R78, PT, PT, R78, 0x160, RZ ;  /* 0x000001604e4e7810 */ /* 0x000fe20007ffe0ff */
[----:B------:R-:W-:Y:S01]  /*85e0*/  HADD2.F32 R36, -RZ, R40.H1_H1 ;  /* 0x30000028ff247230 */ /* 0x000fe20000004100 */
[----:B------:R-:W-:Y:S01]  /*85f0*/  BSSY.RECONVERGENT B0, `(.L_x_152) ;  /* 0x0000053000007945 */ /* 0x000fe20003800200 */
[--C-:B------:R-:W-:Y:S01]  /*8600*/  HADD2.F32 R21, -RZ, R41.reuse.H0_H0 ;  /* 0x20000029ff157230 */ /* 0x100fe20000004100 */
[----:B------:R-:W-:Y:S01]  /*8610*/  LOP3.LUT R78, R78, 0xfefffff8, RZ, 0xc0, !PT ;  /* 0xfefffff84e4e7812 */ /* 0x000fe200078ec0ff */
[----:B---3--:R-:W-:Y:S02]  /*8620*/  HADD2.F32 R38, -RZ, R41.H1_H1 ;  /* 0x30000029ff267230 */ /* 0x008fe40000004100 */
[--C-:B------:R-:W-:Y:S02]  /*8630*/  HADD2.F32 R37, -RZ, R42.reuse.H0_H0 ;  /* 0x2000002aff257230 */ /* 0x100fe40000004100 */
[----:B------:R-:W-:Y:S02]  /*8640*/  HADD2.F32 R40, -RZ, R42.H1_H1 ;  /* 0x3000002aff287230 */ /* 0x000fe40000004100 */
[----:B------:R-:W2:Y:S01]  /*8650*/  LDTM.x16 R4, tmem[UR4+0x30] ;  /* 0x00003004000479ee */ /* 0x000ea20008240000 */
[----:B------:R-:W-:Y:S01]  /*8660*/  NOP ;  /* 0x0000000000007918 */ /* 0x000fe20000000000 */
[----:B--2---:R2:W-:Y:S01]  /*8670*/  SYNCS.ARRIVE.TRANS64.RED.A1T0 RZ, [R78+URZ], RZ ;  /* 0x000000ff4eff79a7 */ /* 0x0045e200081004ff */
[--C-:B------:R-:W-:Y:S02]  /*8680*/  HADD2.F32 R39, -RZ, R43.reuse.H0_H0 ;  /* 0x2000002bff277230 */ /* 0x100fe40000004100 */
[----:B------:R-:W-:Y:S02]  /*8690*/  HADD2.F32 R42, -RZ, R43.H1_H1 ;  /* 0x3000002bff2a7230 */ /* 0x000fe40000004100 */
[--C-:B-1----:R-:W-:Y:S02]  /*86a0*/  HADD2.F32 R41, -RZ, R48.reuse.H0_H0 ;  /* 0x20000030ff297230 */ /* 0x102fe40000004100 */
[----:B------:R-:W-:Y:S02]  /*86b0*/  HADD2.F32 R43, -RZ, R48.H1_H1 ;  /* 0x30000030ff2b7230 */ /* 0x000fe40000004100 */
[--C-:B------:R-:W-:Y:S02]  /*86c0*/  HADD2.F32 R44, -RZ, R49.reuse.H0_H0 ;  /* 0x20000031ff2c7230 */ /* 0x100fe40000004100 */
[----:B------:R-:W-:Y:S02]  /*86d0*/  HADD2.F32 R46, -RZ, R49.H1_H1 ;  /* 0x30000031ff2e7230 */ /* 0x000fe40000004100 */
[--C-:B------:R-:W-:Y:S02]  /*86e0*/  HADD2.F32 R45, -RZ, R50.reuse.H0_H0 ;  /* 0x20000032ff2d7230 */ /* 0x100fe40000004100 */
[----:B------:R-:W-:Y:S02]  /*86f0*/  HADD2.F32 R48, -RZ, R50.H1_H1 ;  /* 0x30000032ff307230 */ /* 0x000fe40000004100 */
[--C-:B------:R-:W-:Y:S02]  /*8700*/  HADD2.F32 R47, -RZ, R51.reuse.H0_H0 ;  /* 0x20000033ff2f7230 */ /* 0x100fe40000004100 */
[----:B------:R-:W-:Y:S02]  /*8710*/  HADD2.F32 R50, -RZ, R51.H1_H1 ;  /* 0x30000033ff327230 */ /* 0x000fe40000004100 */
[C---:B------:R-:W-:Y:S01]  /*8720*/  FMUL R4, R32.reuse, R4 ;  /* 0x0000000420047220 */ /* 0x040fe20000400000 */
[C---:B------:R-:W-:Y:S01]  /*8730*/  FMUL R5, R32.reuse, R5 ;  /* 0x0000000520057220 */ /* 0x040fe20000400000 */
[C---:B------:R-:W-:Y:S01]  /*8740*/  FMUL R6, R32.reuse, R6 ;  /* 0x0000000620067220 */ /* 0x040fe20000400000 */
[C---:B------:R-:W-:Y:S01]  /*8750*/  FMUL R7, R32.reuse, R7 ;  /* 0x0000000720077220 */ /* 0x040fe20000400000 */
[C---:B------:R-:W-:Y:S01]  /*8760*/  FFMA R4, R35.reuse, R20, R4 ;  /* 0x0000001423047223 */ /* 0x040fe20000000004 */
        /* <DEDUP_REMOVED lines=21> */
[----:B------:R-:W-:Y:S01]  /*88c0*/  FFMA R15, R35, R46, R15 ;  /* 0x0000002e230f7223 */ /* 0x000fe2000000000f */
        /* <DEDUP_REMOVED lines=20> */
[----:B-1----:R-:W1:Y:S02]  /*8a10*/  FENCE.VIEW.ASYNC.S ;  /* 0x00000000000073c6 */ /* 0x002e640000000000 */
[----:B-1----:R-:W-:Y:S06]  /*8a20*/  BAR.SYNC.DEFER_BLOCKING 0x1, 0x80 ;  /* 0x0042000000007b1d */ /* 0x002fec0000010000 */
        /* <DEDUP_REMOVED lines=14> */
[----:B-1----:R-:W-:Y:S04]  /*8b10*/  DEPBAR.LE SB0, 0x1 ;  /* 0x000080400000791a */ /* 0x002fe80000000000 */
.L_x_153:
[----:B------:R-:W-:Y:S05]  /*8b20*/  BSYNC.RECONVERGENT B0 ;  /* 0x0000000000007941 */ /* 0x000fea0003800200 */
.L_x_152:
[----:B------:R-:W-:Y:S01]  /*8b30*/  BAR.SYNC.DEFER_BLOCKING 0x1, 0x80 ;  /* 0x0042000000007b1d */ /* 0x000fe20000010000 */
[----:B------:R-:W-:Y:S01]  /*8b40*/  UISETP.NE.AND UP0, UPT, UR45, -0x4, UPT ;  /* 0xfffffffc2d00788c */ /* 0x000fe2000bf05270 */
[----:B------:R-:W-:Y:S08]  /*8b50*/  IADD3 R0, PT, PT, R30, 0x1, RZ ;  /* 0x000000011e007810 */ /* 0x000ff00007ffe0ff */
[----:B------:R-:W-:Y:S05]  /*8b60*/  BRA.U !UP0, `(.L_x_154) ;  /* 0x0000000108287547 */ /* 0x000fea000b800000 */
[----:B------:R-:W-:Y:S01]  /*8b70*/  ISETP.NE.AND P0, PT, R82, RZ, PT ;  /* 0x000000ff5200720c */ /* 0x000fe20003f05270 */
[----:B------:R-:W-:Y:S01]  /*8b80*/  IMAD.U32 R3, RZ, RZ, UR49 ;  /* 0x00000031ff037e24 */ /* 0x000fe2000f8e00ff */
[----:B------:R-:W-:Y:S01]  /*8b90*/  UIADD3 UR49, UPT, UPT, UR49, 0x1, URZ ;  /* 0x0000000131317890 */ /* 0x000fe2000fffe0ff */
[----:B------:R-:W-:Y:S03]  /*8ba0*/  IMAD.U32 R2, RZ, RZ, UR37 ;  /* 0x00000025ff027e24 */ /* 0x000fe6000f8e00ff */
[----:B------:R-:W-:Y:S04]  /*8bb0*/  UISETP.NE.AND UP0, UPT, UR49, 0x4, UPT ;  /* 0x000000043100788c */ /* 0x000fe8000bf05270 */
[----:B------:R-:W-:Y:S03]  /*8bc0*/  USEL UR49, UR49, URZ, UP0 ;  /* 0x000000ff31317287 */ /* 0x000fe60008000000 */
[----:B------:R-:W-:Y:S05]  /*8bd0*/  @!P0 LEA R3, R3, UR44, 0x3 ;  /* 0x0000002c03038c11 */ /* 0x000fea000f8e18ff */
[----:B------:R-:W-:Y:S05]  /*8be0*/  @!P0 VIADD R3, R3, 0xf0 ;  /* 0x000000f003038836 */ /* 0x000fea0000000000 */
[----:B------:R-:W-:Y:S04]  /*8bf0*/  @!P0 PRMT R2, R2, 0x654, R3 ;  /* 0x0000065402028816 */ /* 0x000fe80000000003 */
[----:B------:R1:W-:Y:S03]  /*8c00*/  @!P0 SYNCS.ARRIVE.TRANS64.RED.A1T0 RZ, [R2+URZ], RZ ;  /* 0x000000ff02ff89a7 */ /* 0x0003e600081004ff */
.L_x_154:
[----:B------:R-:W-:Y:S01]  /*8c10*/  ISETP.NE.AND P2, PT, R77, RZ, PT ;  /* 0x000000ff4d00720c */ /* 0x000fe20003f45270 */
[----:B------:R-:W-:Y:S01]  /*8c20*/  UIADD3 UR45, UPT, UPT, UR45, 0x4, URZ ;  /* 0x000000042d2d7890 */ /* 0x000fe2000fffe0ff */
[----:B------:R-:W-:Y:S01]  /*8c30*/  ISETP.NE.AND P0, PT, R80, 0x2, PT ;  /* 0x000000025000780c */ /* 0x000fe20003f05270 */
[----:B------:R-:W-:Y:S01]  /*8c40*/  IMAD.IADD R20, R29, 0x1, R62 ;  /* 0x000000011d147824 */ /* 0x000fe200078e023e */
[----:B------:R-:W-:Y:S01]  /*8c50*/  ISETP.NE.AND P1, PT, R0, 0x4, PT ;  /* 0x000000040000780c */ /* 0x000fe20003f25270 */
[----:B------:R-:W-:Y:S01]  /*8c60*/  IMAD.IADD R21, R31, 0x1, R64 ;  /* 0x000000011f157824 */ /* 0x000fe200078e0240 */
[----:B-1----:R-:W-:Y:S02]  /*8c70*/  SEL R2, RZ, 0x1, P0 ;  /* 0x00000001ff027807 */ /* 0x002fe40000000000 */
[----:B------:R-:W-:Y:S02]  /*8c80*/  SEL R3, RZ, 0x1, P1 ;  /* 0x00000001ff037807 */ /* 0x000fe40000800000 */
[----:B------:R-:W-:Y:S02]  /*8c90*/  LOP3.LUT R73, R73, R2, RZ, 0x3c, !PT ;  /* 0x0000000249497212 */ /* 0x000fe400078e3cff */
[----:B------:R-:W-:Y:S02]  /*8ca0*/  LOP3.LUT R74, R74, R3, RZ, 0x3c, !PT ;  /* 0x000000034a4a7212 */ /* 0x000fe400078e3cff */
[----:B------:R-:W-:Y:S02]  /*8cb0*/  @P2 R2UR UR36, R72 ;  /* 0x00000000482422ca */ /* 0x000fe400000e0000 */
[----:B------:R-:W-:Y:S02]  /*8cc0*/  SEL R80, R80, RZ, P0 ;  /* 0x000000ff50507207 */ /* 0x000fe40000000000 */
[----:B------:R-:W-:Y:S01]  /*8cd0*/  SEL R30, R0, RZ, P1 ;  /* 0x000000ff001e7207 */ /* 0x000fe20000800000 */
[----:B------:R-:W-:Y:S10]  /*8ce0*/  @P2 BRA `(.L_x_155) ;  /* 0xffffffcc00c02947 */ /* 0x000ff4000383ffff */
[----:B------:R-:W-:-:S09]  /*8cf0*/  UISETP.NE.AND UP0, UPT, UR48, URZ, UPT ;  /* 0x000000ff3000728c */ /* 0x000fd2000bf05270 */
[----:B------:R-:W-:Y:S05]  /*8d00*/  BRA.U !UP0, `(.L_x_156) ;  /* 0x0000000108487547 */ /* 0x000fea000b800000 */
[----:B------:R-:W1:Y:S02]  /*8d10*/  LDCU.64 UR4, c[0x0][0x890] ;  /* 0x00011200ff0477ac */ /* 0x000e640008000a00 */
[----:B-1----:R-:W-:-:S04]  /*8d20*/  UISETP.NE.U32.AND UP0, UPT, UR4, URZ, UPT ;  /* 0x000000ff0400728c */ /* 0x002fc8000bf05070 */
[----:B------:R-:W-:-:S09]  /*8d30*/  UISETP.NE.AND.EX UP0, UPT, UR5, URZ, UPT, UP0 ;  /* 0x000000ff0500728c */ /* 0x000fd2000bf05300 */
[----:B------:R-:W-:Y:S05]  /*8d40*/  BRA.U UP0, `(.L_x_157) ;  /* 0x00000001000c7547 */ /* 0x000fea000b800000 */
[----:B------:R-:W-:-:S13]  /*8d50*/  FSETP.NEU.AND P0, PT, R35, RZ, PT ;  /* 0x000000ff2300720b */ /* 0x000fda0003f0d000 */
[----:B------:R-:W-:Y:S05]  /*8d60*/  @!P0 EXIT ;  /* 0x000000000000894d */ /* 0x000fea0003800000 */
[----:B------:R-:W-:Y:S05]  /*8d70*/  BRA `(.L_x_156) ;  /* 0x00000000002c7947 */ /* 0x000fea0003800000 */
.L_x_157:
[----:B------:R-:W-:Y:S01]  /*8d80*/  ISETP.NE.AND P0, PT, R79, RZ, PT ;  /* 0x000000ff4f00720c */ /* 0x000fe20003f05270 */
[----:B------:R-:W-:-:S12]  /*8d90*/  BSSY.RECONVERGENT B0, `(.L_x_156) ;  /* 0x0000009000007945 */ /* 0x000fd80003800200 */
[----:B------:R-:W-:Y:S05]  /*8da0*/  @P0 BRA `(.L_x_158) ;  /* 0x0000000000140947 */ /* 0x000fea0003800000 */
[----:B------:R-:W1:Y:S02]  /*8db0*/  LDCU.64 UR4, c[0x0][0x888] ;  /* 0x00011100ff0477ac */ /* 0x000e640008000a00 */
[----:B-1----:R-:W-:-:S04]  /*8dc0*/  ISETP.NE.U32.AND P0, PT, RZ, UR4, PT ;  /* 0x00000004ff007c0c */ /* 0x002fc8000bf05070 */
[----:B------:R-:W-:-:S13]  /*8dd0*/  ISETP.NE.AND.EX P0, PT, RZ, UR5, PT, P0 ;  /* 0x00000005ff007c0c */ /* 0x000fda000bf05300 */
[----:B------:R-:W-:Y:S05]  /*8de0*/  @!P0 EXIT ;  /* 0x000000000000894d */ /* 0x000fea0003800000 */
[----:B------:R-:W-:Y:S05]  /*8df0*/  BRA `(.L_x_159) ;  /* 0x0000000000087947 */ /* 0x000fea0003800000 */
.L_x_158:
[----:B------:R-:W-:-:S13]  /*8e00*/  FSETP.NEU.AND P0, PT, R35, RZ, PT ;  /* 0x000000ff2300720b */ /* 0x000fda0003f0d000 */
[----:B------:R-:W-:Y:S05]  /*8e10*/  @!P0 EXIT ;  /* 0x000000000000894d */ /* 0x000fea0003800000 */
.L_x_159:
[----:B------:R-:W-:Y:S05]  /*8e20*/  BSYNC.RECONVERGENT B0 ;  /* 0x0000000000007941 */ /* 0x000fea0003800200 */
.L_x_156:
[----:B------:R-:W-:Y:S01]  /*8e30*/  ULEA UR4, UR49, UR44, 0x3 ;  /* 0x0000002c31047291 */ /* 0x000fe2000f8e18ff */
[----:B------:R-:W-:-:S04]  /*8e40*/  DEPBAR.LE SB0, 0x0 ;  /* 0x000080000000791a */ /* 0x000fc80000000000 */
[----:B------:R-:W-:-:S04]  /*8e50*/  UIADD3 UR4, UPT, UPT, UR4, 0xf0, URZ ;  /* 0x000000f004047890 */ /* 0x000fc8000fffe0ff */
[----:B------:R-:W-:-:S09]  /*8e60*/  UPRMT UR4, UR37, 0x654, UR4 ;  /* 0x0000065425047896 */ /* 0x000fd20008000004 */
[----:B------:R-:W-:Y:S01]  /*8e70*/  SYNCS.ARRIVE.TRANS64.RED.A1T0 RZ, [UR4], RZ ;  /* 0x000000ffffff79a7 */ /* 0x000fe20008100404 */
[----:B------:R-:W-:Y:S05]  /*8e80*/  EXIT ;  /* 0x000000000000794d */ /* 0x000fea0003800000 */
.L_x_25:
[----:B--2---:R2:W4:Y:S02]  /*8e90*/  SYNCS.PHASECHK.TRANS64.TRYWAIT P0, [R3+URZ+0x190], R2 ;  /* 0x00019002030075a7 */ /* 0x00452400080011ff */
[----:B----4-:R-:W-:Y:S05]  /*8ea0*/  @!P0 NANOSLEEP.SYNCS 0x989680 ;  /* 0x009896800000895d */ /* 0x010fea0003900000 */
[----:B------:R-:W4:Y:S02]  /*8eb0*/  @!P0 SYNCS.PHASECHK.TRANS64 P0, [R3+URZ+0x190], R2 ;  /* 0x00019002030085a7 */ /* 0x000f2400080010ff */
[----:B----4-:R-:W-:Y:S05]  /*8ec0*/  @!P0 BRA `(.L_x_25) ;  /* 0xfffffffc00f08947 */ /* 0x010fea000383ffff */
[----:B------:R-:W-:Y:S05]  /*8ed0*/  BRA `(.L_x_160) ;  /* 0xffffff88008c7947 */ /* 0x000fea000383ffff */
.L_x_28:
[----:B-1----:R-:W-:-:S07]  /*8ee0*/  MOV R2, UR33 ;  /* 0x0000002100027c02 */ /* 0x002fce0008000f00 */
.L_x_161:
[----:B-1----:R1:W2:Y:S02]  /*8ef0*/  SYNCS.PHASECHK.TRANS64.TRYWAIT P0, [R2+URZ+0x68], R5 ;  /* 0x00006805020075a7 */ /* 0x0022a400080011ff */
[----:B--2---:R-:W-:Y:S05]  /*8f00*/  @!P0 NANOSLEEP.SYNCS 0x989680 ;  /* 0x009896800000895d */ /* 0x004fea0003900000 */
[----:B------:R-:W2:Y:S02]  /*8f10*/  @!P0 SYNCS.PHASECHK.TRANS64 P0, [R2+URZ+0x68], R5 ;  /* 0x00006805020085a7 */ /* 0x000ea400080010ff */
[----:B--2---:R-:W-:Y:S05]  /*8f20*/  @!P0 BRA `(.L_x_161) ;  /* 0xfffffffc00f08947 */ /* 0x004fea000383ffff */
[----:B------:R-:W-:Y:S05]  /*8f30*/  BRA `(.L_x_27) ;  /* 0xffffff8800f07947 */ /* 0x000fea000383ffff */
.L_x_35:
[----:B-1----:R-:W-:-:S07]  /*8f40*/  MOV R2, UR17 ;  /* 0x0000001100027c02 */ /* 0x002fce0008000f00 */
.L_x_162:
[----:B-1----:R1:W2:Y:S02]  /*8f50*/  SYNCS.PHASECHK.TRANS64.TRYWAIT P0, [R2+URZ+0x68], R5 ;  /* 0x00006805020075a7 */ /* 0x0022a400080011ff */
[----:B--2---:R-:W-:Y:S05]  /*8f60*/  @!P0 NANOSLEEP.SYNCS 0x989680 ;  /* 0x009896800000895d */ /* 0x004fea0003900000 */
[----:B------:R-:W2:Y:S02]  /*8f70*/  @!P0 SYNCS.PHASECHK.TRANS64 P0, [R2+URZ+0x68], R5 ;  /* 0x00006805020085a7 */ /* 0x000ea400080010ff */
[----:B--2---:R-:W-:Y:S05]  /*8f80*/  @!P0 BRA `(.L_x_162) ;  /* 0xfffffffc00f08947 */ /* 0x004fea000383ffff */
[----:B------:R-:W-:Y:S05]  /*8f90*/  BRA `(.L_x_34) ;  /* 0xffffff8c00ac7947 */ /* 0x000fea000383ffff */
.L_x_40:
[----:B-1----:R1:W2:Y:S02]  /*8fa0*/  SYNCS.PHASECHK.TRANS64.TRYWAIT P0, [R2+URZ+0x120], R3 ;  /* 0x00012003020075a7 */ /* 0x0022a400080011ff */
[----:B--2---:R-:W-:Y:S05]  /*8fb0*/  @!P0 NANOSLEEP.SYNCS 0x989680 ;  /* 0x009896800000895d */ /* 0x004fea0003900000 */
[----:B------:R-:W2:Y:S02]  /*8fc0*/  @!P0 SYNCS.PHASECHK.TRANS64 P0, [R2+URZ+0x120], R3 ;  /* 0x00012003020085a7 */ /* 0x000ea400080010ff */
[----:B--2---:R-:W-:Y:S05]  /*8fd0*/  @!P0 BRA `(.L_x_40) ;  /* 0xfffffffc00f08947 */ /* 0x004fea000383ffff */
[----:B------:R-:W-:Y:S05]  /*8fe0*/  BRA `(.L_x_163) ;  /* 0xffffff90004c7947 */ /* 0x000fea000383ffff */
.L_x_44:
[----:B---3--:R-:W-:-:S07]  /*8ff0*/  MOV R0, UR4 ;  /* 0x0000000400007c02 */ /* 0x008fce0008000f00 */
.L_x_164:
[----:B-1----:R1:W2:Y:S02]  /*9000*/  SYNCS.PHASECHK.TRANS64.TRYWAIT P0, [R0+URZ], R3 ;  /* 0x00000003000075a7 */ /* 0x0022a400080011ff */
[----:B--2---:R-:W-:Y:S05]  /*9010*/  @!P0 NANOSLEEP.SYNCS 0x989680 ;  /* 0x009896800000895d */ /* 0x004fea0003900000 */
[----:B------:R-:W2:Y:S02]  /*9020*/  @!P0 SYNCS.PHASECHK.TRANS64 P0, [R0+URZ], R3 ;  /* 0x00000003000085a7 */ /* 0x000ea400080010ff */
[----:B--2---:R-:W-:Y:S05]  /*9030*/  @!P0 BRA `(.L_x_164) ;  /* 0xfffffffc00f08947 */ /* 0x004fea000383ffff */
[----:B------:R-:W-:Y:S05]  /*9040*/  BRA `(.L_x_165) ;  /* 0xffffff9400bc7947 */ /* 0x000fea000383ffff */
.L_x_45:
[----:B---3--:R-:W-:-:S07]  /*9050*/  MOV R0, UR4 ;  /* 0x0000000400007c02 */ /* 0x008fce0008000f00 */
.L_x_166:
[----:B-1----:R1:W2:Y:S02]  /*9060*/  SYNCS.PHASECHK.TRANS64.TRYWAIT P0, [R0+URZ], R3 ;  /* 0x00000003000075a7 */ /* 0x0022a400080011ff */
[----:B--2---:R-:W-:Y:S05]  /*9070*/  @!P0 NANOSLEEP.SYNCS 0x989680 ;  /* 0x009896800000895d */ /* 0x004fea0003900000 */
[----:B------:R-:W2:Y:S02]  /*9080*/  @!P0 SYNCS.PHASECHK.TRANS64 P0, [R0+URZ], R3 ;  /* 0x00000003000085a7 */ /* 0x000ea400080010ff */
[----:B--2---:R-:W-:Y:S05]  /*9090*/  @!P0 BRA `(.L_x_166) ;  /* 0xfffffffc00f08947 */ /* 0x004fea000383ffff */
[----:B------:R-:W-:Y:S05]  /*90a0*/  BRA `(.L_x_167) ;  /* 0xffffff9400c87947 */ /* 0x000fea000383ffff */
.L_x_46:
[----:B---3--:R-:W-:-:S07]  /*90b0*/  MOV R0, UR4 ;  /* 0x0000000400007c02 */ /* 0x008fce0008000f00 */
.L_x_168:
[----:B-1----:R1:W2:Y:S02]  /*90c0*/  SYNCS.PHASECHK.TRANS64.TRYWAIT P0, [R0+URZ], R3 ;  /* 0x00000003000075a7 */ /* 0x0022a400080011ff */
[----:B--2---:R-:W-:Y:S05]  /*90d0*/  @!P0 NANOSLEEP.SYNCS 0x989680 ;  /* 0x009896800000895d */ /* 0x004fea0003900000 */
[----:B------:R-:W2:Y:S02]  /*90e0*/  @!P0 SYNCS.PHASECHK.TRANS64 P0, [R0+URZ], R3 ;  /* 0x00000003000085a7 */ /* 0x000ea400080010ff */
[----:B--2---:R-:W-:Y:S05]  /*90f0*/  @!P0 BRA `(.L_x_168) ;  /* 0xfffffffc00f08947 */ /* 0x004fea000383ffff */
[----:B------:R-:W-:Y:S05]  /*9100*/  BRA `(.L_x_169) ;  /* 0xffffff9400d47947 */ /* 0x000fea000383ffff */
.L_x_47:
[----:B---3--:R-:W-:-:S07]  /*9110*/  MOV R0, UR4 ;  /* 0x0000000400007c02 */ /* 0x008fce0008000f00 */
.L_x_170:
[----:B-1----:R1:W2:Y:S02]  /*9120*/  SYNCS.PHASECHK.TRANS64.TRYWAIT P0, [R0+URZ], R3 ;  /* 0x00000003000075a7 */ /* 0x0022a400080011ff */
[----:B--2---:R-:W-:Y:S05]  /*9130*/  @!P0 NANOSLEEP.SYNCS 0x989680 ;  /* 0x009896800000895d */ /* 0x004fea0003900000 */
[----:B------:R-:W2:Y:S02]  /*9140*/  @!P0 SYNCS.PHASECHK.TRANS64 P0, [R0+URZ], R3 ;  /* 0x00000003000085a7 */ /* 0x000ea400080010ff */
[----:B--2---:R-:W-:Y:S05]  /*9150*/  @!P0 BRA `(.L_x_170) ;  /* 0xfffffffc00f08947 */ /* 0x004fea000383ffff */
[----:B------:R-:W-:Y:S05]  /*9160*/  BRA `(.L_x_171) ;  /* 0xffffff9400e07947 */ /* 0x000fea000383ffff */
.L_x_48:
[----:B---3--:R-:W-:-:S07]  /*9170*/  MOV R0, UR4 ;  /* 0x0000000400007c02 */ /* 0x008fce0008000f00 */
.L_x_172:
[----:B-1----:R1:W2:Y:S02]  /*9180*/  SYNCS.PHASECHK.TRANS64.TRYWAIT P0, [R0+URZ], R3 ;  /* 0x00000003000075a7 */ /* 0x0022a400080011ff */
[----:B--2---:R-:W-:Y:S05]  /*9190*/  @!P0 NANOSLEEP.SYNCS 0x989680 ;  /* 0x009896800000895d */ /* 0x004fea0003900000 */
[----:B------:R-:W2:Y:S02]  /*91a0*/  @!P0 SYNCS.PHASECHK.TRANS64 P0, [R0+URZ], R3 ;  /* 0x00000003000085a7 */ /* 0x000ea400080010ff */
[----:B--2---:R-:W-:Y:S05]  /*91b0*/  @!P0 BRA `(.L_x_172) ;  /* 0xfffffffc00f08947 */ /* 0x004fea000383ffff */
[----:B------:R-:W-:Y:S05]  /*91c0*/  BRA `(.L_x_173) ;  /* 0xffffff9400ec7947 */ /* 0x000fea000383ffff */
.L_x_49:
[----:B---3--:R-:W-:-:S07]  /*91d0*/  MOV R0, UR4 ;  /* 0x0000000400007c02 */ /* 0x008fce0008000f00 */
.L_x_174:
[----:B-1----:R1:W2:Y:S02]  /*91e0*/  SYNCS.PHASECHK.TRANS64.TRYWAIT P0, [R0+URZ], R3 ;  /* 0x00000003000075a7 */ /* 0x0022a400080011ff */
[----:B--2---:R-:W-:Y:S05]  /*91f0*/  @!P0 NANOSLEEP.SYNCS 0x989680 ;  /* 0x009896800000895d */ /* 0x004fea0003900000 */
[----:B------:R-:W2:Y:S02]  /*9200*/  @!P0 SYNCS.PHASECHK.TRANS64 P0, [R0+URZ], R3 ;  /* 0x00000003000085a7 */ /* 0x000ea400080010ff */
[----:B--2---:R-:W-:Y:S05]  /*9210*/  @!P0 BRA `(.L_x_174) ;  /* 0xfffffffc00f08947 */ /* 0x004fea000383ffff */
[----:B------:R-:W-:Y:S05]  /*9220*/  BRA `(.L_x_175) ;  /* 0xffffff9400f87947 */ /* 0x000fea000383ffff */
.L_x_50:
[----:B---3--:R-:W-:-:S07]  /*9230*/  MOV R0, UR4 ;  /* 0x0000000400007c02 */ /* 0x008fce0008000f00 */
.L_x_176:
[----:B-1----:R1:W2:Y:S02]  /*9240*/  SYNCS.PHASECHK.TRANS64.TRYWAIT P0, [R0+URZ], R3 ;  /* 0x00000003000075a7 */ /* 0x0022a400080011ff */
[----:B--2---:R-:W-:Y:S05]  /*9250*/  @!P0 NANOSLEEP.SYNCS 0x989680 ;  /* 0x009896800000895d */ /* 0x004fea0003900000 */
[----:B------:R-:W2:Y:S02]  /*9260*/  @!P0 SYNCS.PHASECHK.TRANS64 P0, [R0+URZ], R3 ;  /* 0x00000003000085a7 */ /* 0x000ea400080010ff */
[----:B--2---:R-:W-:Y:S05]  /*9270*/  @!P0 BRA `(.L_x_176) ;  /* 0xfffffffc00f08947 */ /* 0x004fea000383ffff */
[----:B------:R-:W-:Y:S05]  /*9280*/  BRA `(.L_x_177) ;  /* 0xffffff9800047947 */ /* 0x000fea000383ffff */
.L_x_51:
[----:B---3--:R-:W-:-:S07]  /*9290*/  MOV R0, UR4 ;  /* 0x0000000400007c02 */ /* 0x008fce0008000f00 */
.L_x_178:
[----:B-1----:R1:W2:Y:S02]  /*92a0*/  SYNCS.PHASECHK.TRANS64.TRYWAIT P0, [R0+URZ], R3 ;  /* 0x00000003000075a7 */ /* 0x0022a400080011ff */
[----:B--2---:R-:W-:Y:S05]  /*92b0*/  @!P0 NANOSLEEP.SYNCS 0x989680 ;  /* 0x009896800000895d */ /* 0x004fea0003900000 */
[----:B------:R-:W2:Y:S02]  /*92c0*/  @!P0 SYNCS.PHASECHK.TRANS64 P0, [R0+URZ], R3 ;  /* 0x00000003000085a7 */ /* 0x000ea400080010ff */
[----:B--2---:R-:W-:Y:S05]  /*92d0*/  @!P0 BRA `(.L_x_178) ;  /* 0xfffffffc00f08947 */ /* 0x004fea000383ffff */
[----:B------:R-:W-:Y:S05]  /*92e0*/  BRA `(.L_x_179) ;  /* 0xffffff9800107947 */ /* 0x000fea000383ffff */
.L_x_52:
[----:B---3--:R-:W-:-:S07]  /*92f0*/  MOV R0, UR4 ;  /* 0x0000000400007c02 */ /* 0x008fce0008000f00 */
.L_x_180:
[----:B-1----:R1:W2:Y:S02]  /*9300*/  SYNCS.PHASECHK.TRANS64.TRYWAIT P0, [R0+URZ], R3 ;  /* 0x00000003000075a7 */ /* 0x0022a400080011ff */
[----:B--2---:R-:W-:Y:S05]  /*9310*/  @!P0 NANOSLEEP.SYNCS 0x989680 ;  /* 0x009896800000895d */ /* 0x004fea0003900000 */
[----:B------:R-:W2:Y:S02]  /*9320*/  @!P0 SYNCS.PHASECHK.TRANS64 P0, [R0+URZ], R3 ;  /* 0x00000003000085a7 */ /* 0x000ea400080010ff */
[----:B--2---:R-:W-:Y:S05]  /*9330*/  @!P0 BRA `(.L_x_180) ;  /* 0xfffffffc00f08947 */ /* 0x004fea000383ffff */
[----:B------:R-:W-:Y:S05]  /*9340*/  BRA `(.L_x_181) ;  /* 0xffffff98001c7947 */ /* 0x000fea000383ffff */
.L_x_53:
[----:B---3--:R-:W-:-:S07]  /*9350*/  MOV R0, UR4 ;  /* 0x0000000400007c02 */ /* 0x008fce0008000f00 */
.L_x_182:
[----:B-1----:R1:W2:Y:S02]  /*9360*/  SYNCS.PHASECHK.TRANS64.TRYWAIT P0, [R0+URZ], R3 ;  /* 0x00000003000075a7 */ /* 0x0022a400080011ff */
[----:B--2---:R-:W-:Y:S05]  /*9370*/  @!P0 NANOSLEEP.SYNCS 0x989680 ;  /* 0x009896800000895d */ /* 0x004fea0003900000 */
[----:B------:R-:W2:Y:S02]  /*9380*/  @!P0 SYNCS.PHASECHK.TRANS64 P0, [R0+URZ], R3 ;  /* 0x00000003000085a7 */ /* 0x000ea400080010ff */
[----:B--2---:R-:W-:Y:S05]  /*9390*/  @!P0 BRA `(.L_x_182) ;  /* 0xfffffffc00f08947 */ /* 0x004fea000383ffff */
[----:B------:R-:W-:Y:S05]  /*93a0*/  BRA `(.L_x_183) ;  /* 0xffffff9800287947 */ /* 0x000fea000383ffff */
.L_x_54:
[----:B---3--:R-:W-:-:S07]  /*93b0*/  MOV R0, UR4 ;  /* 0x0000000400007c02 */ /* 0x008fce0008000f00 */
.L_x_184:
[----:B-1----:R1:W2:Y:S02]  /*93c0*/  SYNCS.PHASECHK.TRANS64.TRYWAIT P0, [R0+URZ], R3 ;  /* 0x00000003000075a7 */ /* 0x0022a400080011ff */
[----:B--2---:R-:W-:Y:S05]  /*93d0*/  @!P0 NANOSLEEP.SYNCS 0x989680 ;  /* 0x009896800000895d */ /* 0x004fea0003900000 */
[----:B------:R-:W2:Y:S02]  /*93e0*/  @!P0 SYNCS.PHASECHK.TRANS64 P0, [R0+URZ], R3 ;  /* 0x00000003000085a7 */ /* 0x000ea400080010ff */
[----:B--2---:R-:W-:Y:S05]  /*93f0*/  @!P0 BRA `(.L_x_184) ;  /* 0xfffffffc00f08947 */ /* 0x004fea000383ffff */
[----:B------:R-:W-:Y:S05]  /*9400*/  BRA `(.L_x_185) ;  /* 0xffffff9800347947 */ /* 0x000fea000383ffff */
.L_x_55:
[----:B---3--:R-:W-:-:S07]  /*9410*/  MOV R0, UR4 ;  /* 0x0000000400007c02 */ /* 0x008fce0008000f00 */
.L_x_186:
[----:B-1----:R1:W2:Y:S02]  /*9420*/  SYNCS.PHASECHK.TRANS64.TRYWAIT P0, [R0+URZ], R3 ;  /* 0x00000003000075a7 */ /* 0x0022a400080011ff */
[----:B--2---:R-:W-:Y:S05]  /*9430*/  @!P0 NANOSLEEP.SYNCS 0x989680 ;  /* 0x009896800000895d */ /* 0x004fea0003900000 */
[----:B------:R-:W2:Y:S02]  /*9440*/  @!P0 SYNCS.PHASECHK.TRANS64 P0, [R0+URZ], R3 ;  /* 0x00000003000085a7 */ /* 0x000ea400080010ff */
[----:B--2---:R-:W-:Y:S05]  /*9450*/  @!P0 BRA `(.L_x_186) ;  /* 0xfffffffc00f08947 */ /* 0x004fea000383ffff */
[----:B------:R-:W-:Y:S05]  /*9460*/  BRA `(.L_x_187) ;  /* 0xffffff9800407947 */ /* 0x000fea000383ffff */
.L_x_58:
[----:B-1----:R1:W2:Y:S02]  /*9470*/  SYNCS.PHASECHK.TRANS64.TRYWAIT P0, [R0+URZ+0x180], R5 ;  /* 0x00018005000075a7 */ /* 0x0022a400080011ff */
[----:B--2---:R-:W-:Y:S05]  /*9480*/  @!P0 NANOSLEEP.SYNCS 0x989680 ;  /* 0x009896800000895d */ /* 0x004fea0003900000 */
[----:B------:R-:W2:Y:S02]  /*9490*/  @!P0 SYNCS.PHASECHK.TRANS64 P0, [R0+URZ+0x180], R5 ;  /* 0x00018005000085a7 */ /* 0x000ea400080010ff */
[----:B--2---:R-:W-:Y:S05]  /*94a0*/  @!P0 BRA `(.L_x_58) ;  /* 0xfffffffc00f08947 */ /* 0x004fea000383ffff */
[----:B------:R-:W-:Y:S05]  /*94b0*/  BRA `(.L_x_188) ;  /* 0xffffff9800a07947 */ /* 0x000fea000383ffff */
.L_x_59:
[----:B------:R-:W-:-:S07]  /*94c0*/  MOV R0, UR5 ;  /* 0x0000000500007c02 */ /* 0x000fce0008000f00 */
.L_x_189:
[----:B-1----:R1:W2:Y:S02]  /*94d0*/  SYNCS.PHASECHK.TRANS64.TRYWAIT P0, [R0+URZ+0x130], R7 ;  /* 0x00013007000075a7 */ /* 0x0022a400080011ff */
[----:B--2---:R-:W-:Y:S05]  /*94e0*/  @!P0 NANOSLEEP.SYNCS 0x989680 ;  /* 0x009896800000895d */ /* 0x004fea0003900000 */
[----:B------:R-:W2:Y:S02]  /*94f0*/  @!P0 SYNCS.PHASECHK.TRANS64 P0, [R0+URZ+0x130], R7 ;  /* 0x00013007000085a7 */ /* 0x000ea400080010ff */
[----:B--2---:R-:W-:Y:S05]  /*9500*/  @!P0 BRA `(.L_x_189) ;  /* 0xfffffffc00f08947 */ /* 0x004fea000383ffff */
[----:B------:R-:W-:Y:S05]  /*9510*/  BRA `(.L_x_190) ;  /* 0xffffff9800b07947 */ /* 0x000fea000383ffff */
.L_x_60:
[----:B-1----:R1:W2:Y:S02]  /*9520*/  SYNCS.PHASECHK.TRANS64.TRYWAIT P1, [R0+URZ+0x120], R5 ;  /* 0x00012005000075a7 */ /* 0x0022a400080211ff */
[----:B--2---:R-:W-:Y:S05]  /*9530*/  @!P1 NANOSLEEP.SYNCS 0x989680 ;  /* 0x009896800000995d */ /* 0x004fea0003900000 */
[----:B------:R-:W2:Y:S02]  /*9540*/  @!P1 SYNCS.PHASECHK.TRANS64 P1, [R0+URZ+0x120], R5 ;  /* 0x00012005000095a7 */ /* 0x000ea400080210ff */
[----:B--2---:R-:W-:Y:S05]  /*9550*/  @!P1 BRA `(.L_x_60) ;  /* 0xfffffffc00f09947 */ /* 0x004fea000383ffff */
[----:B------:R-:W-:Y:S05]  /*9560*/  BRA `(.L_x_191) ;  /* 0xffffff9800e07947 */ /* 0x000fea000383ffff */
.L_x_63:
[----:B------:R-:W-:-:S07]  /*9570*/  MOV R0, UR5 ;  /* 0x0000000500007c02 */ /* 0x000fce0008000f00 */
.L_x_192:
[----:B-1----:R1:W2:Y:S02]  /*9580*/  SYNCS.PHASECHK.TRANS64.TRYWAIT P0, [R0+URZ+0x130], R3 ;  /* 0x00013003000075a7 */ /* 0x0022a400080011ff */
[----:B--2---:R-:W-:Y:S05]  /*9590*/  @!P0 NANOSLEEP.SYNCS 0x989680 ;  /* 0x009896800000895d */ /* 0x004fea0003900000 */
[----:B------:R-:W2:Y:S02]  /*95a0*/  @!P0 SYNCS.PHASECHK.TRANS64 P0, [R0+URZ+0x130], R3 ;  /* 0x00013003000085a7 */ /* 0x000ea400080010ff */
[----:B--2---:R-:W-:Y:S05]  /*95b0*/  @!P0 BRA `(.L_x_192) ;  /* 0xfffffffc00f08947 */ /* 0x004fea000383ffff */
[----:B------:R-:W-:Y:S05]  /*95c0*/  BRA `(.L_x_62) ;  /* 0xffffff9c00347947 */ /* 0x000fea000383ffff */
.L_x_72:
[----:B-1----:R-:W-:-:S04]  /*95d0*/  MOV R4, UR6 ;  /* 0x0000000600047c02 */ /* 0x002fc80008000f00 */
[----:B------:R1:W2:Y:S03]  /*95e0*/  SYNCS.PHASECHK.TRANS64.TRYWAIT P0, [R4+URZ+0x8], R5 ;  /* 0x00000805040075a7 */ /* 0x0002a600080011ff */
[----:B--2---:R-:W-:Y:S05]  /*95f0*/  @!P0 NANOSLEEP.SYNCS 0x989680 ;  /* 0x009896800000895d */ /* 0x004fea0003900000 */
[----:B------:R-:W2:Y:S02]  /*9600*/  @!P0 SYNCS.PHASECHK.TRANS64 P0, [R4+URZ+0x8], R5 ;  /* 0x00000805040085a7 */ /* 0x000ea400080010ff */
[----:B--2---:R-:W-:Y:S05]  /*9610*/  @!P0 BRA `(.L_x_72) ;  /* 0xfffffffc00ec8947 */ /* 0x004fea000383ffff */
[----:B------:R-:W-:Y:S05]  /*9620*/  BRA `(.L_x_71) ;  /* 0xffffff9c00e87947 */ /* 0x000fea000383ffff */
.L_x_74:
[----:B------:R-:W-:Y:S01]  /*9630*/  BSSY B0, `(.L_x_193) ;  /* 0x0000006000007945 */ /* 0x000fe20003800000 */
[----:B------:R-:W-:-:S07]  /*9640*/  MOV R15, 0xffffffff ;  /* 0xffffffff000f7802 */ /* 0x000fce0000000f00 */
[----:B-1---5:R-:W-:Y:S05]  /*9650*/  WARPSYNC.COLLECTIVE R15, `(.L_x_194) ;  /* 0x000000000f0c7348 */ /* 0x022fea0003c00000 */
[----:B------:R-:W-:Y:S02]  /*9660*/  ELECT P6, UR79, PT ;  /* 0x00000000004f782f */ /* 0x000fe400038c0000 */
[----:B------:R-:W-:Y:S01]  /*9670*/  MOV R14, UR79 ;  /* 0x0000004f000e7c02 */ /* 0x000fe20008000f00 */
[----:B-1---5:R-:W-:Y:S10]  /*9680*/  ENDCOLLECTIVE ;  /* 0x000000000000791b */ /* 0x022ff40003800000 */
.L_x_194:
[----:B------:R-:W-:Y:S05]  /*9690*/  BSYNC B0 ;  /* 0x0000000000007941 */ /* 0x000fea0003800000 */
.L_x_193:
[----:B------:R-:W-:Y:S05]  /*96a0*/  BRA `(.L_x_195) ;  /* 0xffffffa000187947 */ /* 0x000fea000383ffff */
.L_x_76:
[----:B-1----:R-:W-:-:S04]  /*96b0*/  MOV R2, UR6 ;  /* 0x0000000600027c02 */ /* 0x002fc80008000f00 */
[----:B------:R1:W2:Y:S03]  /*96c0*/  SYNCS.PHASECHK.TRANS64.TRYWAIT P0, [R2+URZ+0x8], R3 ;  /* 0x00000803020075a7 */ /* 0x0002a600080011ff */
[----:B--2---:R-:W-:Y:S05]  /*96d0*/  @!P0 NANOSLEEP.SYNCS 0x989680 ;  /* 0x009896800000895d */ /* 0x004fea0003900000 */
[----:B------:R-:W2:Y:S02]  /*96e0*/  @!P0 SYNCS.PHASECHK.TRANS64 P0, [R2+URZ+0x8], R3 ;  /* 0x00000803020085a7 */ /* 0x000ea400080010ff */
[----:B--2---:R-:W-:Y:S05]  /*96f0*/  @!P0 BRA `(.L_x_76) ;  /* 0xfffffffc00ec8947 */ /* 0x004fea000383ffff */
[----:B------:R-:W-:Y:S05]  /*9700*/  BRA `(.L_x_75) ;  /* 0xffffffa0001c7947 */ /* 0x000fea000383ffff */
.L_x_77:
[----:B-1----:R1:W2:Y:S02]  /*9710*/  SYNCS.PHASECHK.TRANS64.TRYWAIT P0, [R0+URZ+0x120], R5 ;  /* 0x00012005000075a7 */ /* 0x0022a400080011ff */
[----:B--2---:R-:W-:Y:S05]  /*9720*/  @!P0 NANOSLEEP.SYNCS 0x989680 ;  /* 0x009896800000895d */ /* 0x004fea0003900000 */
[----:B------:R-:W2:Y:S02]  /*9730*/  @!P0 SYNCS.PHASECHK.TRANS64 P0, [R0+URZ+0x120], R5 ;  /* 0x00012005000085a7 */ /* 0x000ea400080010ff */
[----:B--2---:R-:W-:Y:S05]  /*9740*/  @!P0 BRA `(.L_x_77) ;  /* 0xfffffffc00f08947 */ /* 0x004fea000383ffff */
[----:B------:R-:W-:Y:S05]  /*9750*/  BRA `(.L_x_196) ;  /* 0xffffffa400087947 */ /* 0x000fea000383ffff */
.L_x_79:
[----:B------:R-:W-:-:S07]  /*9760*/  MOV R0, UR9 ;  /* 0x0000000900007c02 */ /* 0x000fce0008000f00 */
.L_x_197:
[----:B-1----:R1:W2:Y:S02]  /*9770*/  SYNCS.PHASECHK.TRANS64.TRYWAIT P0, [R0+URZ+0x160], R5 ;  /* 0x00016005000075a7 */ /* 0x0022a400080011ff */
[----:B--2---:R-:W-:Y:S05]  /*9780*/  @!P0 NANOSLEEP.SYNCS 0x989680 ;  /* 0x009896800000895d */ /* 0x004fea0003900000 */
[----:B------:R-:W2:Y:S02]  /*9790*/  @!P0 SYNCS.PHASECHK.TRANS64 P0, [R0+URZ+0x160], R5 ;  /* 0x00016005000085a7 */ /* 0x000ea400080010ff */
[----:B--2---:R-:W-:Y:S05]  /*97a0*/  @!P0 BRA `(.L_x_197) ;  /* 0xfffffffc00f08947 */ /* 0x004fea000383ffff */
[----:B------:R-:W-:Y:S05]  /*97b0*/  BRA `(.L_x_198) ;  /* 0xffffffa400547947 */ /* 0x000fea000383ffff */
.L_x_82:
[----:B------:R-:W-:Y:S07]  /*97c0*/  MOV R0, UR8 ;  /* 0x0000000800007c02 */ /* 0x000fee0008000f00 */
.L_x_199:
[----:B-1----:R1:W2:Y:S02]  /*97d0*/  SYNCS.PHASECHK.TRANS64.TRYWAIT P0, [R0+URZ], R5 ;  /* 0x00000005000075a7 */ /* 0x0022a400080011ff */
[----:B--2---:R-:W-:Y:S05]  /*97e0*/  @!P0 NANOSLEEP.SYNCS 0x989680 ;  /* 0x009896800000895d */ /* 0x004fea0003900000 */
[----:B------:R-:W2:Y:S02]  /*97f0*/  @!P0 SYNCS.PHASECHK.TRANS64 P0, [R0+URZ], R5 ;  /* 0x00000005000085a7 */ /* 0x000ea400080010ff */
[----:B--2---:R-:W-:Y:S05]  /*9800*/  @!P0 BRA `(.L_x_199) ;  /* 0xfffffffc00f08947 */ /* 0x004fea000383ffff */
[----:B------:R-:W-:Y:S05]  /*9810*/  BRA `(.L_x_81) ;  /* 0xffffffa400687947 */ /* 0x000fea000383ffff */
.L_x_86:
[----:B-1----:R-:W-:-:S07]  /*9820*/  MOV R0, UR8 ;  /* 0x0000000800007c02 */ /* 0x002fce0008000f00 */
.L_x_200:
[----:B-1----:R1:W2:Y:S02]  /*9830*/  SYNCS.PHASECHK.TRANS64.TRYWAIT P0, [R0+URZ], R3 ;  /* 0x00000003000075a7 */ /* 0x0022a400080011ff */
[----:B--2---:R-:W-:Y:S05]  /*9840*/  @!P0 NANOSLEEP.SYNCS 0x989680 ;  /* 0x009896800000895d */ /* 0x004fea0003900000 */
[----:B------:R-:W2:Y:S02]  /*9850*/  @!P0 SYNCS.PHASECHK.TRANS64 P0, [R0+URZ], R3 ;  /* 0x00000003000085a7 */ /* 0x000ea400080010ff */
[----:B--2---:R-:W-:Y:S05]  /*9860*/  @!P0 BRA `(.L_x_200) ;  /* 0xfffffffc00f08947 */ /* 0x004fea000383ffff */
[----:B------:R-:W-:Y:S05]  /*9870*/  BRA `(.L_x_201) ;  /* 0xffffffa8005c7947 */ /* 0x000fea000383ffff */
.L_x_87:
[----:B------:R-:W-:-:S07]  /*9880*/  MOV R0, UR8 ;  /* 0x0000000800007c02 */ /* 0x000fce0008000f00 */
.L_x_202:
[----:B-1----:R1:W2:Y:S02]  /*9890*/  SYNCS.PHASECHK.TRANS64.TRYWAIT P0, [R0+URZ], R3 ;  /* 0x00000003000075a7 */ /* 0x0022a400080011ff */
[----:B--2---:R-:W-:Y:S05]  /*98a0*/  @!P0 NANOSLEEP.SYNCS 0x989680 ;  /* 0x009896800000895d */ /* 0x004fea0003900000 */
[----:B------:R-:W2:Y:S02]  /*98b0*/  @!P0 SYNCS.PHASECHK.TRANS64 P0, [R0+URZ], R3 ;  /* 0x00000003000085a7 */ /* 0x000ea400080010ff */
[----:B--2---:R-:W-:Y:S05]  /*98c0*/  @!P0 BRA `(.L_x_202) ;  /* 0xfffffffc00f08947 */ /* 0x004fea000383ffff */
[----:B------:R-:W-:Y:S05]  /*98d0*/  BRA `(.L_x_203) ;  /* 0xffffffa800687947 */ /* 0x000fea000383ffff */
.L_x_88:
[----:B------:R-:W-:-:S07]  /*98e0*/  MOV R0, UR8 ;  /* 0x0000000800007c02 */ /* 0x000fce0008000f00 */
.L_x_204:
[----:B-1----:R1:W2:Y:S02]  /*98f0*/  SYNCS.PHASECHK.TRANS64.TRYWAIT P0, [R0+URZ], R3 ;  /* 0x00000003000075a7 */ /* 0x0022a400080011ff */
[----:B--2---:R-:W-:Y:S05]  /*9900*/  @!P0 NANOSLEEP.SYNCS 0x989680 ;  /* 0x009896800000895d */ /* 0x004fea0003900000 */
[----:B------:R-:W2:Y:S02]  /*9910*/  @!P0 SYNCS.PHASECHK.TRANS64 P0, [R0+URZ], R3 ;  /* 0x00000003000085a7 */ /* 0x000ea400080010ff */
[----:B--2---:R-:W-:Y:S05]  /*9920*/  @!P0 BRA `(.L_x_204) ;  /* 0xfffffffc00f08947 */ /* 0x004fea000383ffff */
[----:B------:R-:W-:Y:S05]  /*9930*/  BRA `(.L_x_205) ;  /* 0xffffffa800747947 */ /* 0x000fea000383ffff */
.L_x_91:
[----:B------:R-:W-:-:S07]  /*9940*/  MOV R0, UR7 ;  /* 0x0000000700007c02 */ /* 0x000fce0008000f00 */
.L_x_206:
[----:B-1----:R1:W2:Y:S02]  /*9950*/  SYNCS.PHASECHK.TRANS64.TRYWAIT P1, [R0+URZ+0x1a0], R3 ;  /* 0x0001a003000075a7 */ /* 0x0022a400080211ff */
[----:B--2---:R-:W-:Y:S05]  /*9960*/  @!P1 NANOSLEEP.SYNCS 0x989680 ;  /* 0x009896800000995d */ /* 0x004fea0003900000 */
[----:B------:R-:W2:Y:S02]  /*9970*/  @!P1 SYNCS.PHASECHK.TRANS64 P1, [R0+URZ+0x1a0], R3 ;  /* 0x0001a003000095a7 */ /* 0x000ea400080210ff */
[----:B--2---:R-:W-:Y:S05]  /*9980*/  @!P1 BRA `(.L_x_206) ;  /* 0xfffffffc00f09947 */ /* 0x004fea000383ffff */
[----:B------:R-:W-:Y:S05]  /*9990*/  BRA `(.L_x_207) ;  /* 0xffffffa800c07947 */ /* 0x000fea000383ffff */
.L_x_96:
[----:B--2---:R2:W4:Y:S02]  /*99a0*/  SYNCS.PHASECHK.TRANS64.TRYWAIT P0, [R0+URZ+0x120], R3 ;  /* 0x00012003000075a7 */ /* 0x00452400080011ff */
[----:B----4-:R-:W-:Y:S05]  /*99b0*/  @!P0 NANOSLEEP.SYNCS 0x989680 ;  /* 0x009896800000895d */ /* 0x010fea0003900000 */
[----:B------:R-:W4:Y:S02]  /*99c0*/  @!P0 SYNCS.PHASECHK.TRANS64 P0, [R0+URZ+0x120], R3 ;  /* 0x00012003000085a7 */ /* 0x000f2400080010ff */
[----:B----4-:R-:W-:Y:S05]  /*99d0*/  @!P0 BRA `(.L_x_96) ;  /* 0xfffffffc00f08947 */ /* 0x010fea000383ffff */
[----:B------:R-:W-:Y:S05]  /*99e0*/  BRA `(.L_x_208) ;  /* 0xffffffac00d47947 */ /* 0x000fea000383ffff */
.L_x_99:
[----:B------:R-:W-:Y:S07]  /*99f0*/  MOV R0, UR7 ;  /* 0x0000000700007c02 */ /* 0x000fee0008000f00 */
.L_x_209:
[----:B--2---:R2:W4:Y:S02]  /*9a00*/  SYNCS.PHASECHK.TRANS64.TRYWAIT P0, [R0+URZ+0x118], R3 ;  /* 0x00011803000075a7 */ /* 0x00452400080011ff */
[----:B----4-:R-:W-:Y:S05]  /*9a10*/  @!P0 NANOSLEEP.SYNCS 0x989680 ;  /* 0x009896800000895d */ /* 0x010fea0003900000 */
[----:B------:R-:W4:Y:S02]  /*9a20*/  @!P0 SYNCS.PHASECHK.TRANS64 P0, [R0+URZ+0x118], R3 ;  /* 0x00011803000085a7 */ /* 0x000f2400080010ff */
[----:B----4-:R-:W-:Y:S05]  /*9a30*/  @!P0 BRA `(.L_x_209) ;  /* 0xfffffffc00f08947 */ /* 0x010fea000383ffff */
[----:B------:R-:W-:Y:S05]  /*9a40*/  BRA `(.L_x_98) ;  /* 0xffffffb000b47947 */ /* 0x000fea000383ffff */
.L_x_102:
[----:B------:R-:W-:Y:S07]  /*9a50*/  MOV R3, UR7 ;  /* 0x0000000700037c02 */ /* 0x000fee0008000f00 */
.L_x_210:
[----:B-1----:R1:W2:Y:S02]  /*9a60*/  SYNCS.PHASECHK.TRANS64.TRYWAIT P0, [R3+URZ+0xf0], R12 ;  /* 0x0000f00c030075a7 */ /* 0x0022a400080011ff */
[----:B--2---:R-:W-:Y:S05]  /*9a70*/  @!P0 NANOSLEEP.SYNCS 0x989680 ;  /* 0x009896800000895d */ /* 0x004fea0003900000 */
[----:B------:R-:W2:Y:S02]  /*9a80*/  @!P0 SYNCS.PHASECHK.TRANS64 P0, [R3+URZ+0xf0], R12 ;  /* 0x0000f00c030085a7 */ /* 0x000ea400080010ff */
[----:B--2---:R-:W-:Y:S05]  /*9a90*/  @!P0 BRA `(.L_x_210) ;  /* 0xfffffffc00f08947 */ /* 0x004fea000383ffff */
[----:B------:R-:W-:Y:S05]  /*9aa0*/  BRA `(.L_x_211) ;  /* 0xffffffb4002c7947 */ /* 0x000fea000383ffff */
.L_x_103:
[----:B-1----:R-:W-:Y:S07]  /*9ab0*/  MOV R3, UR7 ;  /* 0x0000000700037c02 */ /* 0x002fee0008000f00 */
.L_x_212:
[----:B-1----:R1:W2:Y:S02]  /*9ac0*/  SYNCS.PHASECHK.TRANS64.TRYWAIT P0, [R3+URZ+0xf8], R12 ;  /* 0x0000f80c030075a7 */ /* 0x0022a400080011ff */
[----:B--2---:R-:W-:Y:S05]  /*9ad0*/  @!P0 NANOSLEEP.SYNCS 0x989680 ;  /* 0x009896800000895d */ /* 0x004fea0003900000 */
[----:B------:R-:W2:Y:S02]  /*9ae0*/  @!P0 SYNCS.PHASECHK.TRANS64 P0, [R3+URZ+0xf8], R12 ;  /* 0x0000f80c030085a7 */ /* 0x000ea400080010ff */
[----:B--2---:R-:W-:Y:S05]  /*9af0*/  @!P0 BRA `(.L_x_212) ;  /* 0xfffffffc00f08947 */ /* 0x004fea000383ffff */
[----:B------:R-:W-:Y:S05]  /*9b00*/  BRA `(.L_x_213) ;  /* 0xffffffb400887947 */ /* 0x000fea000383ffff */
.L_x_104:
[----:B-1----:R-:W-:Y:S07]  /*9b10*/  MOV R3, UR7 ;  /* 0x0000000700037c02 */ /* 0x002fee0008000f00 */
.L_x_214:
[----:B-1----:R1:W2:Y:S02]  /*9b20*/  SYNCS.PHASECHK.TRANS64.TRYWAIT P0, [R3+URZ+0x100], R12 ;  /* 0x0001000c030075a7 */ /* 0x0022a400080011ff */
[----:B--2---:R-:W-:Y:S05]  /*9b30*/  @!P0 NANOSLEEP.SYNCS 0x989680 ;  /* 0x009896800000895d */ /* 0x004fea0003900000 */
[----:B------:R-:W2:Y:S02]  /*9b40*/  @!P0 SYNCS.PHASECHK.TRANS64 P0, [R3+URZ+0x100], R12 ;  /* 0x0001000c030085a7 */ /* 0x000ea400080010ff */
[----:B--2---:R-:W-:Y:S05]  /*9b50*/  @!P0 BRA `(.L_x_214) ;  /* 0xfffffffc00f08947 */ /* 0x004fea000383ffff */
[----:B------:R-:W-:Y:S05]  /*9b60*/  BRA `(.L_x_215) ;  /* 0xffffffb400e47947 */ /* 0x000fea000383ffff */
.L_x_105:
[----:B------:R-:W-:Y:S07]  /*9b70*/  MOV R3, UR7 ;  /* 0x0000000700037c02 */ /* 0x000fee0008000f00 */
.L_x_216:
[----:B-1----:R1:W2:Y:S02]  /*9b80*/  SYNCS.PHASECHK.TRANS64.TRYWAIT P0, [R3+URZ+0x108], R12 ;  /* 0x0001080c030075a7 */ /* 0x0022a400080011ff */
[----:B--2---:R-:W-:Y:S05]  /*9b90*/  @!P0 NANOSLEEP.SYNCS 0x989680 ;  /* 0x009896800000895d */ /* 0x004fea0003900000 */
[----:B------:R-:W2:Y:S02]  /*9ba0*/  @!P0 SYNCS.PHASECHK.TRANS64 P0, [R3+URZ+0x108], R12 ;  /* 0x0001080c030085a7 */ /* 0x000ea400080010ff */
[----:B--2---:R-:W-:Y:S05]  /*9bb0*/  @!P0 BRA `(.L_x_216) ;  /* 0xfffffffc00f08947 */ /* 0x004fea000383ffff */
[----:B------:R-:W-:Y:S05]  /*9bc0*/  BRA `(.L_x_217) ;  /* 0xffffffb800847947 */ /* 0x000fea000383ffff */
.L_x_107:
[----:B------:R-:W-:-:S07]  /*9bd0*/  MOV R0, UR7 ;  /* 0x0000000700007c02 */ /* 0x000fce0008000f00 */
.L_x_218:
[----:B-1----:R1:W4:Y:S02]  /*9be0*/  SYNCS.PHASECHK.TRANS64.TRYWAIT P0, [R0+URZ+0xf0], R3 ;  /* 0x0000f003000075a7 */ /* 0x00232400080011ff */
[----:B----4-:R-:W-:Y:S05]  /*9bf0*/  @!P0 NANOSLEEP.SYNCS 0x989680 ;  /* 0x009896800000895d */ /* 0x010fea0003900000 */
[----:B------:R-:W4:Y:S02]  /*9c00*/  @!P0 SYNCS.PHASECHK.TRANS64 P0, [R0+URZ+0xf0], R3 ;  /* 0x0000f003000085a7 */ /* 0x000f2400080010ff */
[----:B----4-:R-:W-:Y:S05]  /*9c10*/  @!P0 BRA `(.L_x_218) ;  /* 0xfffffffc00f08947 */ /* 0x010fea000383ffff */
[----:B------:R-:W-:Y:S05]  /*9c20*/  BRA `(.L_x_219) ;  /* 0xffffffbc000c7947 */ /* 0x000fea000383ffff */
.L_x_108:
[----:B-1----:R-:W-:-:S07]  /*9c30*/  MOV R0, UR7 ;  /* 0x0000000700007c02 */ /* 0x002fce0008000f00 */
.L_x_220:
[----:B-1----:R1:W4:Y:S02]  /*9c40*/  SYNCS.PHASECHK.TRANS64.TRYWAIT P0, [R0+URZ+0xf8], R3 ;  /* 0x0000f803000075a7 */ /* 0x00232400080011ff */
[----:B----4-:R-:W-:Y:S05]  /*9c50*/  @!P0 NANOSLEEP.SYNCS 0x989680 ;  /* 0x009896800000895d */ /* 0x010fea0003900000 */
[----:B------:R-:W4:Y:S02]  /*9c60*/  @!P0 SYNCS.PHASECHK.TRANS64 P0, [R0+URZ+0xf8], R3 ;  /* 0x0000f803000085a7 */ /* 0x000f2400080010ff */
[----:B----4-:R-:W-:Y:S05]  /*9c70*/  @!P0 BRA `(.L_x_220) ;  /* 0xfffffffc00f08947 */ /* 0x010fea000383ffff */
[----:B------:R-:W-:Y:S05]  /*9c80*/  BRA `(.L_x_221) ;  /* 0xffffffb800fc7947 */ /* 0x000fea000383ffff */
.L_x_109:
[----:B-1----:R-:W-:-:S07]  /*9c90*/  MOV R0, UR7 ;  /* 0x0000000700007c02 */ /* 0x002fce0008000f00 */
.L_x_222:
[----:B-1----:R1:W4:Y:S02]  /*9ca0*/  SYNCS.PHASECHK.TRANS64.TRYWAIT P0, [R0+URZ+0x100], R3 ;  /* 0x00010003000075a7 */ /* 0x00232400080011ff */
[----:B----4-:R-:W-:Y:S05]  /*9cb0*/  @!P0 NANOSLEEP.SYNCS 0x989680 ;  /* 0x009896800000895d */ /* 0x010fea0003900000 */
[----:B------:R-:W4:Y:S02]  /*9cc0*/  @!P0 SYNCS.PHASECHK.TRANS64 P0, [R0+URZ+0x100], R3 ;  /* 0x00010003000085a7 */ /* 0x000f2400080010ff */
[----:B----4-:R-:W-:Y:S05]  /*9cd0*/  @!P0 BRA `(.L_x_222) ;  /* 0xfffffffc00f08947 */ /* 0x010fea000383ffff */
[----:B------:R-:W-:Y:S05]  /*9ce0*/  BRA `(.L_x_223) ;  /* 0xffffffb800ec7947 */ /* 0x000fea000383ffff */
.L_x_111:
[----:B--2---:R2:W3:Y:S02]  /*9cf0*/  SYNCS.PHASECHK.TRANS64.TRYWAIT P0, [R0+URZ+0x120], R3 ;  /* 0x00012003000075a7 */ /* 0x0044e400080011ff */
[----:B---3--:R-:W-:Y:S05]  /*9d00*/  @!P0 NANOSLEEP.SYNCS 0x989680 ;  /* 0x009896800000895d */ /* 0x008fea0003900000 */
[----:B------:R-:W3:Y:S02]  /*9d10*/  @!P0 SYNCS.PHASECHK.TRANS64 P0, [R0+URZ+0x120], R3 ;  /* 0x00012003000085a7 */ /* 0x000ee400080010ff */
[----:B---3--:R-:W-:Y:S05]  /*9d20*/  @!P0 BRA `(.L_x_111) ;  /* 0xfffffffc00f08947 */ /* 0x008fea000383ffff */
[----:B------:R-:W-:Y:S05]  /*9d30*/  BRA `(.L_x_224) ;  /* 0xffffffbc00c07947 */ /* 0x000fea000383ffff */
.L_x_123:
[----:B-1----:R-:W-:Y:S04]  /*9d40*/  MOV R0, UR44 ;  /* 0x0000002c00007c02 */ /* 0x002fe80008000f00 */
[----:B------:R1:W2:Y:S03]  /*9d50*/  SYNCS.PHASECHK.TRANS64.TRYWAIT P1, [R0+URZ+0xd0], R5 ;  /* 0x0000d005000075a7 */ /* 0x0002a600080211ff */
[----:B--2---:R-:W-:Y:S05]  /*9d60*/  @!P1 NANOSLEEP.SYNCS 0x989680 ;  /* 0x009896800000995d */ /* 0x004fea0003900000 */
[----:B------:R-:W2:Y:S02]  /*9d70*/  @!P1 SYNCS.PHASECHK.TRANS64 P1, [R0+URZ+0xd0], R5 ;  /* 0x0000d005000095a7 */ /* 0x000ea400080210ff */
[----:B--2---:R-:W-:Y:S05]  /*9d80*/  @!P1 BRA `(.L_x_123) ;  /* 0xfffffffc00ec9947 */ /* 0x004fea000383ffff */
[----:B------:R-:W-:Y:S05]  /*9d90*/  BRA `(.L_x_122) ;  /* 0xffffffc800dc7947 */ /* 0x000fea000383ffff */
.L_x_125:
[----:B-1----:R1:W4:Y:S02]  /*9da0*/  SYNCS.PHASECHK.TRANS64.TRYWAIT P0, [R78+URZ+0x140], R3 ;  /* 0x000140034e0075a7 */ /* 0x00232400080011ff */
[----:B----4-:R-:W-:Y:S05]  /*9db0*/  @!P0 NANOSLEEP.SYNCS 0x989680 ;  /* 0x009896800000895d */ /* 0x010fea0003900000 */
[----:B------:R-:W4:Y:S02]  /*9dc0*/  @!P0 SYNCS.PHASECHK.TRANS64 P0, [R78+URZ+0x140], R3 ;  /* 0x000140034e0085a7 */ /* 0x000f2400080010ff */
[----:B----4-:R-:W-:Y:S05]  /*9dd0*/  @!P0 BRA `(.L_x_125) ;  /* 0xfffffffc00f08947 */ /* 0x010fea000383ffff */
[----:B------:R-:W-:Y:S05]  /*9de0*/  BRA `(.L_x_124) ;  /* 0xffffffc800fc7947 */ /* 0x000fea000383ffff */
.L_x_134:
[----:B--2---:R2:W3:Y:S02]  /*9df0*/  SYNCS.PHASECHK.TRANS64.TRYWAIT P0, [R3+URZ+0xd0], R0 ;  /* 0x0000d000030075a7 */ /* 0x0044e400080011ff */
[----:B---3--:R-:W-:Y:S05]  /*9e00*/  @!P0 NANOSLEEP.SYNCS 0x989680 ;  /* 0x009896800000895d */ /* 0x008fea0003900000 */
[----:B------:R-:W3:Y:S02]  /*9e10*/  @!P0 SYNCS.PHASECHK.TRANS64 P0, [R3+URZ+0xd0], R0 ;  /* 0x0000d000030085a7 */ /* 0x000ee400080010ff */
[----:B---3--:R-:W-:Y:S05]  /*9e20*/  @!P0 BRA `(.L_x_134) ;  /* 0xfffffffc00f08947 */ /* 0x008fea000383ffff */
[----:B------:R-:W-:Y:S05]  /*9e30*/  BRA `(.L_x_133) ;  /* 0xffffffd400087947 */ /* 0x000fea000383ffff */
.L_x_142:
[----:B--2---:R2:W3:Y:S02]  /*9e40*/  SYNCS.PHASECHK.TRANS64.TRYWAIT P0, [R87+URZ+0xd0], R4 ;  /* 0x0000d004570075a7 */ /* 0x0044e400080011ff */
[----:B---3--:R-:W-:Y:S05]  /*9e50*/  @!P0 NANOSLEEP.SYNCS 0x989680 ;  /* 0x009896800000895d */ /* 0x008fea0003900000 */
[----:B------:R-:W3:Y:S02]  /*9e60*/  @!P0 SYNCS.PHASECHK.TRANS64 P0, [R87+URZ+0xd0], R4 ;  /* 0x0000d004570085a7 */ /* 0x000ee400080010ff */
[----:B---3--:R-:W-:Y:S05]  /*9e70*/  @!P0 BRA `(.L_x_142) ;  /* 0xfffffffc00f08947 */ /* 0x008fea000383ffff */
[----:B------:R-:W-:Y:S05]  /*9e80*/  BRA `(.L_x_141) ;  /* 0xffffffdc00247947 */ /* 0x000fea000383ffff */
.L_x_150:
[----:B--2---:R2:W3:Y:S02]  /*9e90*/  SYNCS.PHASECHK.TRANS64.TRYWAIT P0, [R92+URZ+0xd0], R3 ;  /* 0x0000d0035c0075a7 */ /* 0x0044e400080011ff */
[----:B---3--:R-:W-:Y:S05]  /*9ea0*/  @!P0 NANOSLEEP.SYNCS 0x989680 ;  /* 0x009896800000895d */ /* 0x008fea0003900000 */
[----:B------:R-:W3:Y:S02]  /*9eb0*/  @!P0 SYNCS.PHASECHK.TRANS64 P0, [R92+URZ+0xd0], R3 ;  /* 0x0000d0035c0085a7 */ /* 0x000ee400080010ff */
[----:B---3--:R-:W-:Y:S05]  /*9ec0*/  @!P0 BRA `(.L_x_150) ;  /* 0xfffffffc00f08947 */ /* 0x008fea000383ffff */
[----:B------:R-:W-:Y:S05]  /*9ed0*/  BRA `(.L_x_149) ;  /* 0xffffffe400407947 */ /* 0x000fea000383ffff */
        .weak           $__internal_0_$__cuda_sm10x_tcgen05_guardrail_trap_col_being_dealloced_not_returned_by_alloc
        .type           $__internal_0_$__cuda_sm10x_tcgen05_guardrail_trap_col_being_dealloced_not_returned_by_alloc,@function
        .size           $__internal_0_$__cuda_sm10x_tcgen05_guardrail_trap_col_being_dealloced_not_returned_by_alloc,($__internal_1_$__cuda_sm10x_tcgen05_guardrail_trap_phase_invalid_during_alloc - $__internal_0_$__cuda_sm10x_tcgen05_guardrail_trap_col_being_dealloced_not_returned_by_alloc)
$__internal_0_$__cuda_sm10x_tcgen05_guardrail_trap_col_being_dealloced_not_returned_by_alloc:
[----:B------:R-:W-:Y:S05]  /*9ee0*/  BPT.TRAP 0x1 ;  /* 0x000000040000795c */ /* 0x000fea0000300000 */
[----:B------:R-:W-:-:S04]  /*9ef0*/  HFMA2 R3, -RZ, RZ, 0, 0 ;  /* 0x00000000ff037431 */ /* 0x000fc800000001ff */
[----:B------:R-:W-:Y:S05]  /*9f00*/  RET.REL.NODEC R2 `(_ZN7cutlass13device_kernelINS_4gemm6kernel13GemmUniversalIN4cute5tupleIJiiiiEEENS1_10collective13CollectiveMmaINS1_35MainloopSm100TmaUmmaWarpSpecializedILi13ELi2ELi4ENS5_IJNS4_1CILi2EEENSA_ILi1EEESC_EEEEENS5_IJNSA_ILi128EEESF_NSA_ILi64EEEEEENS_6half_tENS5_IJlSC_lEEESI_SJ_NS4_8TiledMMAINS4_8MMA_AtomIJNS4_26SM100_MMA_F16BF16_2x1SM_SSISI_SI_fLi128ELi128ELNS4_4UMMA5MajorE0ELSO_0ELNSN_7ScaleInE0ELSP_0EEEEEENS4_6LayoutINS5_IJSC_SC_SC_EEENS5_IJNSA_ILi0EEESU_SU_EEEEENS5_IJNS4_10UnderscoreESX_SX_EEEEENS4_18SM100_TMA_2SM_LOADENS4_14ComposedLayoutINS4_7SwizzleILi3ELi4ELi3EEENS4_18smem_ptr_flag_bitsILi16EEENSS_INS5_IJNSA_ILi8EEESG_EEENS5_IJSG_SC_EEEEEEEvNS4_8identityES10_S1A_vS1B_EENS_8epilogue10collective18CollectiveEpilogueINS1D_23Sm100TmaWarpSpecializedILi4ELi2ELi16ELb1ELb0EEEJNS5_IJSG_SF_SG_EEENS5_IJNSS_ISG_SC_EENSS_INS5_IJNSA_ILi16EEESB_EEENS5_IJSC_SG_EEEEEEEESI_SJ_SI_SJ_NS1D_6fusion15FusionCallbacksIS1H_NS1P_13LinCombEltActINS1D_6thread4ReLuESI_fSI_fLNS_15FloatRoundStyleE2EEES1I_S1O_JEEENS4_5SM1004TMEM4LOAD26SM100_TMEM_LOAD_32dp32b16xENS4_13SM90_TMA_LOADENS11_INS12_ILi1ELi4ELi3EEES15_NSS_INS5_IJS16_S1K_EEENS5_IJS1K_SC_EEEEEEENS4_39AutoVectorizingCopyWithAssumedAlignmentILi128EEENS4_14SM90_TMA_STOREES26_S28_S28_EEEvvEEEEvNT_6ParamsE) ;  /* 0xffffff60023c7950 */ /* 0x000fea0003c3ffff */
        .weak           $__internal_1_$__cuda_sm10x_tcgen05_guardrail_trap_phase_invalid_during_alloc
        .type           $__internal_1_$__cuda_sm10x_tcgen05_guardrail_trap_phase_invalid_during_alloc,@function
        .size           $__internal_1_$__cuda_sm10x_tcgen05_guardrail_trap_phase_invalid_during_alloc,($__internal_2_$__cuda_sm10x_tcgen05_guardrail_trap_unallocated_columns_being_dealloced - $__internal_1_$__cuda_sm10x_tcgen05_guardrail_trap_phase_invalid_during_alloc)
$__internal_1_$__cuda_sm10x_tcgen05_guardrail_trap_phase_invalid_during_alloc:
[----:B------:R-:W-:Y:S05]  /*9f10*/  BPT.TRAP 0x1 ;  /* 0x000000040000795c */ /* 0x000fea0000300000 */
[----:B------:R-:W-:-:S04]  /*9f20*/  MOV R3, 0x0 ;  /* 0x0000000000037802 */ /* 0x000fc80000000f00 */
[----:B------:R-:W-:Y:S05]  /*9f30*/  RET.REL.NODEC R2 `(_ZN7cutlass13device_kernelINS_4gemm6kernel13GemmUniversalIN4cute5tupleIJiiiiEEENS1_10collective13CollectiveMmaINS1_35MainloopSm100TmaUmmaWarpSpecializedILi13ELi2ELi4ENS5_IJNS4_1CILi2EEENSA_ILi1EEESC_EEEEENS5_IJNSA_ILi128EEESF_NSA_ILi64EEEEEENS_6half_tENS5_IJlSC_lEEESI_SJ_NS4_8TiledMMAINS4_8MMA_AtomIJNS4_26SM100_MMA_F16BF16_2x1SM_SSISI_SI_fLi128ELi128ELNS4_4UMMA5MajorE0ELSO_0ELNSN_7ScaleInE0ELSP_0EEEEEENS4_6LayoutINS5_IJSC_SC_SC_EEENS5_IJNSA_ILi0EEESU_SU_EEEEENS5_IJNS4_10UnderscoreESX_SX_EEEEENS4_18SM100_TMA_2SM_LOADENS4_14ComposedLayoutINS4_7SwizzleILi3ELi4ELi3EEENS4_18smem_ptr_flag_bitsILi16EEENSS_INS5_IJNSA_ILi8EEESG_EEENS5_IJSG_SC_EEEEEEEvNS4_8identityES10_S1A_vS1B_EENS_8epilogue10collective18CollectiveEpilogueINS1D_23Sm100TmaWarpSpecializedILi4ELi2ELi16ELb1ELb0EEEJNS5_IJSG_SF_SG_EEENS5_IJNSS_ISG_SC_EENSS_INS5_IJNSA_ILi16EEESB_EEENS5_IJSC_SG_EEEEEEEESI_SJ_SI_SJ_NS1D_6fusion15FusionCallbacksIS1H_NS1P_13LinCombEltActINS1D_6thread4ReLuESI_fSI_fLNS_15FloatRoundStyleE2EEES1I_S1O_JEEENS4_5SM1004TMEM4LOAD26SM100_TMEM_LOAD_32dp32b16xENS4_13SM90_TMA_LOADENS11_INS12_ILi1ELi4ELi3EEES15_NSS_INS5_IJS16_S1K_EEENS5_IJS1K_SC_EEEEEEENS4_39AutoVectorizingCopyWithAssumedAlignmentILi128EEENS4_14SM90_TMA_STOREES26_S28_S28_EEEvvEEEEvNT_6ParamsE) ;  /* 0xffffff6002307950 */ /* 0x000fea0003c3ffff */
        .weak           $__internal_2_$__cuda_sm10x_tcgen05_guardrail_trap_unallocated_columns_being_dealloced
        .type           $__internal_2_$__cuda_sm10x_tcgen05_guardrail_trap_unallocated_columns_being_dealloced,@function
        .size           $__internal_2_$__cuda_sm10x_tcgen05_guardrail_trap_unallocated_columns_being_dealloced,(.L_x_226 - $__internal_2_$__cuda_sm10x_tcgen05_guardrail_trap_unallocated_columns_being_dealloced)
$__internal_2_$__cuda_sm10x_tcgen05_guardrail_trap_unallocated_columns_being_dealloced:
[----:B------:R-:W-:Y:S05]  /*9f40*/  BPT.TRAP 0x1 ;  /* 0x000000040000795c */ /* 0x000fea0000300000 */
[----:B------:R-:W-:-:S04]  /*9f50*/  HFMA2 R3, -RZ, RZ, 0, 0 ;  /* 0x00000000ff037431 */ /* 0x000fc800000001ff */
[----:B------:R-:W-:Y:S05]  /*9f60*/  RET.REL.NODEC R2 `(_ZN7cutlass13device_kernelINS_4gemm6kernel13GemmUniversalIN4cute5tupleIJiiiiEEENS1_10collective13CollectiveMmaINS1_35MainloopSm100TmaUmmaWarpSpecializedILi13ELi2ELi4ENS5_IJNS4_1CILi2EEENSA_ILi1EEESC_EEEEENS5_IJNSA_ILi128EEESF_NSA_ILi64EEEEEENS_6half_tENS5_IJlSC_lEEESI_SJ_NS4_8TiledMMAINS4_8MMA_AtomIJNS4_26SM100_MMA_F16BF16_2x1SM_SSISI_SI_fLi128ELi128ELNS4_4UMMA5MajorE0ELSO_0ELNSN_7ScaleInE0ELSP_0EEEEEENS4_6LayoutINS5_IJSC_SC_SC_EEENS5_IJNSA_ILi0EEESU_SU_EEEEENS5_IJNS4_10UnderscoreESX_SX_EEEEENS4_18SM100_TMA_2SM_LOADENS4_14ComposedLayoutINS4_7SwizzleILi3ELi4ELi3EEENS4_18smem_ptr_flag_bitsILi16EEENSS_INS5_IJNSA_ILi8EEESG_EEENS5_IJSG_SC_EEEEEEEvNS4_8identityES10_S1A_vS1B_EENS_8epilogue10collective18CollectiveEpilogueINS1D_23Sm100TmaWarpSpecializedILi4ELi2ELi16ELb1ELb0EEEJNS5_IJSG_SF_SG_EEENS5_IJNSS_ISG_SC_EENSS_INS5_IJNSA_ILi16EEESB_EEENS5_IJSC_SG_EEEEEEEESI_SJ_SI_SJ_NS1D_6fusion15FusionCallbacksIS1H_NS1P_13LinCombEltActINS1D_6thread4ReLuESI_fSI_fLNS_15FloatRoundStyleE2EEES1I_S1O_JEEENS4_5SM1004TMEM4LOAD26SM100_TMEM_LOAD_32dp32b16xENS4_13SM90_TMA_LOADENS11_INS12_ILi1ELi4ELi3EEES15_NSS_INS5_IJS16_S1K_EEENS5_IJS1K_SC_EEEEEEENS4_39AutoVectorizingCopyWithAssumedAlignmentILi128EEENS4_14SM90_TMA_STOREES26_S28_S28_EEEvvEEEEvNT_6ParamsE) ;  /* 0xffffff6002247950 */ /* 0x000fea0003c3ffff */
.L_x_225:
[----:B------:R-:W-:-:S00]  /*9f70*/  BRA `(.L_x_225) ;  /* 0xfffffffc00fc7947 */ /* 0x000fc0000383ffff */
[----:B------:R-:W-:-:S00]  /*9f80*/  NOP ;  /* 0x0000000000007918 */ /* 0x000fc00000000000 */
[----:B------:R-:W-:-:S00]  /*9f90*/  NOP ;  /* 0x0000000000007918 */ /* 0x000fc00000000000 */
[----:B------:R-:W-:-:S00]  /*9fa0*/  NOP ;  /* 0x0000000000007918 */ /* 0x000fc00000000000 */
[----:B------:R-:W-:-:S00]  /*9fb0*/  NOP ;  /* 0x0000000000007918 */ /* 0x000fc00000000000 */
[----:B------:R-:W-:-:S00]  /*9fc0*/  NOP ;  /* 0x0000000000007918 */ /* 0x000fc00000000000 */
[----:B------:R-:W-:-:S00]  /*9fd0*/  NOP ;  /* 0x0000000000007918 */ /* 0x000fc00000000000 */
[----:B------:R-:W-:-:S00]  /*9fe0*/  NOP ;  /* 0x0000000000007918 */ /* 0x000fc00000000000 */
[----:B------:R-:W-:-:S00]  /*9ff0*/  NOP ;  /* 0x0000000000007918 */ /* 0x000fc00000000000 */
.L_x_226:


//--------------------- .nv.global.init           --------------------------
	.section	.nv.global.init,"aw",@progbits
.nv.global.init:
	.type		$str$27,@object
	.size		$str$27,($str$28 - $str$27)
$str$27:
        /*0000*/ 	.byte	0x28, 0x61, 0x64, 0x64, 0x72, 0x65, 0x73, 0x73, 0x20, 0x26, 0x20, 0x6d, 0x61, 0x73, 0x6b, 0x29
        /*0010*/ 	.byte	0x20, 0x3d, 0x3d, 0x20, 0x30, 0x00
	.type		$str$28,@object
	.size		$str$28,($str$26 - $str$28)
$str$28:
        /*0016*/ 	.byte	0x2f, 0x74, 0x6d, 0x70, 0x2f, 0x63, 0x75, 0x74, 0x6c, 0x61, 0x73, 0x73, 0x5f, 0x73, 0x77, 0x65
        /*0026*/ 	.byte	0x65, 0x70, 0x5f, 0x73, 0x72, 0x63, 0x2f, 0x69, 0x6e, 0x63, 0x6c, 0x75, 0x64, 0x65, 0x2f, 0x63
        /*0036*/ 	.byte	0x75, 0x74, 0x65, 0x2f, 0x70, 0x6f, 0x69, 0x6e, 0x74, 0x65, 0x72, 0x5f, 0x66, 0x6c, 0x61, 0x67
        /*0046*/ 	.byte	0x67, 0x65, 0x64, 0x2e, 0x68, 0x70, 0x70, 0x00
	.type		$str$26,@object
	.size		$str$26,($str$25 - $str$26)
$str$26:
        /*004e*/ 	.byte	0x2f, 0x74, 0x6d, 0x70, 0x2f, 0x63, 0x75, 0x74, 0x6c, 0x61, 0x73, 0x73, 0x5f, 0x73, 0x77, 0x65
        /*005e*/ 	.byte	0x65, 0x70, 0x5f, 0x73, 0x72, 0x63, 0x2f, 0x69, 0x6e, 0x63, 0x6c, 0x75, 0x64, 0x65, 0x2f, 0x63
        /*006e*/ 	.byte	0x75, 0x74, 0x65, 0x2f, 0x61, 0x74, 0x6f, 0x6d, 0x2f, 0x63, 0x6f, 0x70, 0x79, 0x5f, 0x74, 0x72
        /*007e*/ 	.byte	0x61, 0x69, 0x74, 0x73, 0x5f, 0x73, 0x6d, 0x31, 0x30, 0x30, 0x2e, 0x68, 0x70, 0x70, 0x00
	.type		$str$25,@object
	.size		$str$25,(__unnamed_1 - $str$25)
$str$25:
        /*008d*/ 	.byte	0x28, 0x28, 0x75, 0x69, 0x6e, 0x74, 0x33, 0x32, 0x5f, 0x74, 0x28, 0x74, 0x68, 0x72, 0x65, 0x61
        /*009d*/ 	.byte	0x64, 0x49, 0x64, 0x78, 0x2e, 0x78, 0x29, 0x20, 0x2f, 0x20, 0x33, 0x32, 0x29, 0x20, 0x25, 0x20
        /*00ad*/ 	.byte	0x34, 0x29, 0x20, 0x3d, 0x3d, 0x20, 0x28, 0x28, 0x28, 0x74, 0x6d, 0x65, 0x6d, 0x5f, 0x61, 0x64
        /*00bd*/ 	.byte	0x64, 0x72, 0x20, 0x3e, 0x3e, 0x20, 0x31, 0x36, 0x29, 0x20, 0x2f, 0x20, 0x33, 0x32, 0x29, 0x20
        /*00cd*/ 	.byte	0x25, 0x20, 0x34, 0x29, 0x00
	.type		__unnamed_1,@object
	.size		__unnamed_1,(__unnamed_2 - __unnamed_1)
__unnamed_1:
        /*00d2*/ 	.byte	0x61, 0x75, 0x74, 0x6f, 0x20, 0x63, 0x75, 0x74, 0x65, 0x3a, 0x3a, 0x61, 0x73, 0x5f, 0x70, 0x6f
        /* <DEDUP_REMOVED lines=24> */
        /*0262*/ 	.byte	0x34, 0x38, 0x3e, 0x3e, 0x3e, 0x3e, 0x5d, 0x00
	.type		__unnamed_2,@object
	.size		__unnamed_2,(.L_2 - __unnamed_2)
__unnamed_2:
        /* <DEDUP_REMOVED lines=40> */
        /*04ea*/ 	.byte	0x3a, 0x3a, 0x43, 0x3c, 0x30, 0x3e, 0x3e, 0x3e, 0x3e, 0x5d, 0x00
.L_2:


//--------------------- .nv.shared._ZN7cutlass13device_kernelINS_4gemm6kernel13GemmUniversalIN4cute5tupleIJiiiiEEENS1_10collective13CollectiveMmaINS1_35MainloopSm100TmaUmmaWarpSpecializedILi13ELi2ELi4ENS5_IJNS4_1CILi2EEENSA_ILi1EEESC_EEEEENS5_IJNSA_ILi128EEESF_NSA_ILi64EEEEEENS_6half_tENS5_IJlSC_lEEESI_SJ_NS4_8TiledMMAINS4_8MMA_AtomIJNS4_26SM100_MMA_F16BF16_2x1SM_SSISI_SI_fLi128ELi128ELNS4_4UMMA5MajorE0ELSO_0ELNSN_7ScaleInE0ELSP_0EEEEEENS4_6LayoutINS5_IJSC_SC_SC_EEENS5_IJNSA_ILi0EEESU_SU_EEEEENS5_IJNS4_10UnderscoreESX_SX_EEEEENS4_18SM100_TMA_2SM_LOADENS4_14ComposedLayoutINS4_7SwizzleILi3ELi4ELi3EEENS4_18smem_ptr_flag_bitsILi16EEENSS_INS5_IJNSA_ILi8EEESG_EEENS5_IJSG_SC_EEEEEEEvNS4_8identityES10_S1A_vS1B_EENS_8epilogue10collective18CollectiveEpilogueINS1D_23Sm100TmaWarpSpecializedILi4ELi2ELi16ELb1ELb0EEEJNS5_IJSG_SF_SG_EEENS5_IJNSS_ISG_SC_EENSS_INS5_IJNSA_ILi16EEESB_EEENS5_IJSC_SG_EEEEEEEESI_SJ_SI_SJ_NS1D_6fusion15FusionCallbacksIS1H_NS1P_13LinCombEltActINS1D_6thread4ReLuESI_fSI_fLNS_15FloatRoundStyleE2EEES1I_S1O_JEEENS4_5SM1004TMEM4LOAD26SM100_TMEM_LOAD_32dp32b16xENS4_13SM90_TMA_LOADENS11_INS12_ILi1ELi4ELi3EEES15_NSS_INS5_IJS16_S1K_EEENS5_IJS1K_SC_EEEEEEENS4_39AutoVectorizingCopyWithAssumedAlignmentILi128EEENS4_14SM90_TMA_STOREES26_S28_S28_EEEvvEEEEvNT_6ParamsE --------------------------
	.section	.nv.shared._ZN7cutlass13device_kernelINS_4gemm6kernel13GemmUniversalIN4cute5tupleIJiiiiEEENS1_10collective13CollectiveMmaINS1_35MainloopSm100TmaUmmaWarpSpecializedILi13ELi2ELi4ENS5_IJNS4_1CILi2EEENSA_ILi1EEESC_EEEEENS5_IJNSA_ILi128EEESF_NSA_ILi64EEEEEENS_6half_tENS5_IJlSC_lEEESI_SJ_NS4_8TiledMMAINS4_8MMA_AtomIJNS4_26SM100_MMA_F16BF16_2x1SM_SSISI_SI_fLi128ELi128ELNS4_4UMMA5MajorE0ELSO_0ELNSN_7ScaleInE0ELSP_0EEEEEENS4_6LayoutINS5_IJSC_SC_SC_EEENS5_IJNSA_ILi0EEESU_SU_EEEEENS5_IJNS4_10UnderscoreESX_SX_EEEEENS4_18SM100_TMA_2SM_LOADENS4_14ComposedLayoutINS4_7SwizzleILi3ELi4ELi3EEENS4_18smem_ptr_flag_bitsILi16EEENSS_INS5_IJNSA_ILi8EEESG_EEENS5_IJSG_SC_EEEEEEEvNS4_8identityES10_S1A_vS1B_EENS_8epilogue10collective18CollectiveEpilogueINS1D_23Sm100TmaWarpSpecializedILi4ELi2ELi16ELb1ELb0EEEJNS5_IJSG_SF_SG_EEENS5_IJNSS_ISG_SC_EENSS_INS5_IJNSA_ILi16EEESB_EEENS5_IJSC_SG_EEEEEEEESI_SJ_SI_SJ_NS1D_6fusion15FusionCallbacksIS1H_NS1P_13LinCombEltActINS1D_6thread4ReLuESI_fSI_fLNS_15FloatRoundStyleE2EEES1I_S1O_JEEENS4_5SM1004TMEM4LOAD26SM100_TMEM_LOAD_32dp32b16xENS4_13SM90_TMA_LOADENS11_INS12_ILi1ELi4ELi3EEES15_NSS_INS5_IJS16_S1K_EEENS5_IJS1K_SC_EEEEEEENS4_39AutoVectorizingCopyWithAssumedAlignmentILi128EEENS4_14SM90_TMA_STOREES26_S28_S28_EEEvvEEEEvNT_6ParamsE,"aw",@nobits
	.sectionflags	@""
	.align	16
	.zero		1024


//--------------------- .nv.shared.reserved.0     --------------------------
	.section	.nv.shared.reserved.0,"aw",@nobits
	.weak		__nv_reservedSMEM_offset_0_alias
	.size		__nv_reservedSMEM_offset_0_alias, 0, 64
	.other		__nv_reservedSMEM_offset_0_alias,@"STO_CUDA_RESERVED_SHARED STV_DEFAULT"
__nv_reservedSMEM_offset_0_alias:
	.zero		0
.nv.shared.reserved.0:
	.zero		64
	.weak		__nv_reservedSMEM_tcgen05_partition
	.type		__nv_reservedSMEM_tcgen05_partition,@object
	.size		__nv_reservedSMEM_tcgen05_partition,(.L_0 - __nv_reservedSMEM_tcgen05_partition)
__nv_reservedSMEM_tcgen05_partition:
	.zero		32
.L_0:


//--------------------- .nv.global                --------------------------
	.section	.nv.global,"aw",@nobits
.nv.global:
	.type		_ZN39_INTERNAL_061a8b89_4_k_cu_1e7eb38e_33834cute1_E,@object
	.size		_ZN39_INTERNAL_061a8b89_4_k_cu_1e7eb38e_33834cute1_E,(_ZN39_INTERNAL_061a8b89_4_k_cu_1e7eb38e_33834cuda3std3__45__cpo6cbeginE - _ZN39_INTERNAL_061a8b89_4_k_cu_1e7eb38e_33834cute1_E)
_ZN39_INTERNAL_061a8b89_4_k_cu_1e7eb38e_33834cute1_E:
	.zero		1
	.type		_ZN39_INTERNAL_061a8b89_4_k_cu_1e7eb38e_33834cuda3std3__45__cpo6cbeginE,@object
	.size		_ZN39_INTERNAL_061a8b89_4_k_cu_1e7eb38e_33834cuda3std3__45__cpo6cbeginE,(_ZN39_INTERNAL_061a8b89_4_k_cu_1e7eb38e_33834cuda3std3__48in_placeE - _ZN39_INTERNAL_061a8b89_4_k_cu_1e7eb38e_33834cuda3std3__45__cpo6cbeginE)
_ZN39_INTERNAL_061a8b89_4_k_cu_1e7eb38e_33834cuda3std3__45__cpo6cbeginE:
	.zero		1
	.type		_ZN39_INTERNAL_061a8b89_4_k_cu_1e7eb38e_33834cuda3std3__48in_placeE,@object
	.size		_ZN39_INTERNAL_061a8b89_4_k_cu_1e7eb38e_33834cuda3std3__48in_placeE,(_ZN39_INTERNAL_061a8b89_4_k_cu_1e7eb38e_33834cuda3std6ranges3__45__cpo9iter_moveE - _ZN39_INTERNAL_061a8b89_4_k_cu_1e7eb38e_33834cuda3std3__48in_placeE)
_ZN39_INTERNAL_061a8b89_4_k_cu_1e7eb38e_33834cuda3std3__48in_placeE:
	.zero		1
	.type		_ZN39_INTERNAL_061a8b89_4_k_cu_1e7eb38e_33834cuda3std6ranges3__45__cpo9iter_moveE,@object
	.size		_ZN39_INTERNAL_061a8b89_4_k_cu_1e7eb38e_33834cuda3std6ranges3__45__cpo9iter_moveE,(_ZN39_INTERNAL_061a8b89_4_k_cu_1e7eb38e_33834cuda3std3__45__cpo5beginE - _ZN39_INTERNAL_061a8b89_4_k_cu_1e7eb38e_33834cuda3std6ranges3__45__cpo9iter_moveE)
_ZN39_INTERNAL_061a8b89_4_k_cu_1e7eb38e_33834cuda3std6ranges3__45__cpo9iter_moveE:
	.zero		1
	.type		_ZN39_INTERNAL_061a8b89_4_k_cu_1e7eb38e_33834cuda3std3__45__cpo5beginE,@object
	.size		_ZN39_INTERNAL_061a8b89_4_k_cu_1e7eb38e_33834cuda3std3__45__cpo5beginE,(_ZN39_INTERNAL_061a8b89_4_k_cu_1e7eb38e_33834cuda3std3__441_GLOBAL__N__061a8b89_4_k_cu_1e7eb38e_33836ignoreE - _ZN39_INTERNAL_061a8b89_4_k_cu_1e7eb38e_33834cuda3std3__45__cpo5beginE)
_ZN39_INTERNAL_061a8b89_4_k_cu_1e7eb38e_33834cuda3std3__45__cpo5beginE:
	.zero		1
	.type		_ZN39_INTERNAL_061a8b89_4_k_cu_1e7eb38e_33834cuda3std3__441_GLOBAL__N__061a8b89_4_k_cu_1e7eb38e_33836ignoreE,@object
	.size		_ZN39_INTERNAL_061a8b89_4_k_cu_1e7eb38e_33834cuda3std3__441_GLOBAL__N__061a8b89_4_k_cu_1e7eb38e_33836ignoreE,(_ZN39_INTERNAL_061a8b89_4_k_cu_1e7eb38e_33834cute7productE - _ZN39_INTERNAL_061a8b89_4_k_cu_1e7eb38e_33834cuda3std3__441_GLOBAL__N__061a8b89_4_k_cu_1e7eb38e_33836ignoreE)
_ZN39_INTERNAL_061a8b89_4_k_cu_1e7eb38e_33834cuda3std3__441_GLOBAL__N__061a8b89_4_k_cu_1e7eb38e_33836ignoreE:
	.zero		1
	.type		_ZN39_INTERNAL_061a8b89_4_k_cu_1e7eb38e_33834cute7productE,@object
	.size		_ZN39_INTERNAL_061a8b89_4_k_cu_1e7eb38e_33834cute7productE,(_ZN39_INTERNAL_061a8b89_4_k_cu_1e7eb38e_33834cuda3std3__45__cpo3endE - _ZN39_INTERNAL_061a8b89_4_k_cu_1e7eb38e_33834cute7productE)
_ZN39_INTERNAL_061a8b89_4_k_cu_1e7eb38e_33834cute7productE:
	.zero		1
	.type		_ZN39_INTERNAL_061a8b89_4_k_cu_1e7eb38e_33834cuda3std3__45__cpo3endE,@object
	.size		_ZN39_INTERNAL_061a8b89_4_k_cu_1e7eb38e_33834cuda3std3__45__cpo3endE,(_ZN39_INTERNAL_061a8b89_4_k_cu_1e7eb38e_33834cuda3std3__419piecewise_constructE - _ZN39_INTERNAL_061a8b89_4_k_cu_1e7eb38e_33834cuda3std3__45__cpo3endE)
_ZN39_INTERNAL_061a8b89_4_k_cu_1e7eb38e_33834cuda3std3__45__cpo3endE:
	.zero		1
	.type		_ZN39_INTERNAL_061a8b89_4_k_cu_1e7eb38e_33834cuda3std3__419piecewise_constructE,@object
	.size		_ZN39_INTERNAL_061a8b89_4_k_cu_1e7eb38e_33834cuda3std3__419piecewise_constructE,(_ZN39_INTERNAL_061a8b89_4_k_cu_1e7eb38e_33834cuda3std3__45__cpo4cendE - _ZN39_INTERNAL_061a8b89_4_k_cu_1e7eb38e_33834cuda3std3__419piecewise_constructE)
_ZN39_INTERNAL_061a8b89_4_k_cu_1e7eb38e_33834cuda3std3__419piecewise_constructE:
	.zero		1
	.type		_ZN39_INTERNAL_061a8b89_4_k_cu_1e7eb38e_33834cuda3std3__45__cpo4cendE,@object
	.size		_ZN39_INTERNAL_061a8b89_4_k_cu_1e7eb38e_33834cuda3std3__45__cpo4cendE,(_ZN39_INTERNAL_061a8b89_4_k_cu_1e7eb38e_33834cuda3std6ranges3__45__cpo4swapE - _ZN39_INTERNAL_061a8b89_4_k_cu_1e7eb38e_33834cuda3std3__45__cpo4cendE)
_ZN39_INTERNAL_061a8b89_4_k_cu_1e7eb38e_33834cuda3std3__45__cpo4cendE:
	.zero		1
	.type		_ZN39_INTERNAL_061a8b89_4_k_cu_1e7eb38e_33834cuda3std6ranges3__45__cpo4swapE,@object
	.size		_ZN39_INTERNAL_061a8b89_4_k_cu_1e7eb38e_33834cuda3std6ranges3__45__cpo4swapE,(.L_10 - _ZN39_INTERNAL_061a8b89_4_k_cu_1e7eb38e_33834cuda3std6ranges3__45__cpo4swapE)
_ZN39_INTERNAL_061a8b89_4_k_cu_1e7eb38e_33834cuda3std6ranges3__45__cpo4swapE:
	.zero		1
.L_10:


//--------------------- .nv.constant0._ZN7cutlass13device_kernelINS_4gemm6kernel13GemmUniversalIN4cute5tupleIJiiiiEEENS1_10collective13CollectiveMmaINS1_35MainloopSm100TmaUmmaWarpSpecializedILi13ELi2ELi4ENS5_IJNS4_1CILi2EEENSA_ILi1EEESC_EEEEENS5_IJNSA_ILi128EEESF_NSA_ILi64EEEEEENS_6half_tENS5_IJlSC_lEEESI_SJ_NS4_8TiledMMAINS4_8MMA_AtomIJNS4_26SM100_MMA_F16BF16_2x1SM_SSISI_SI_fLi128ELi128ELNS4_4UMMA5MajorE0ELSO_0ELNSN_7ScaleInE0ELSP_0EEEEEENS4_6LayoutINS5_IJSC_SC_SC_EEENS5_IJNSA_ILi0EEESU_SU_EEEEENS5_IJNS4_10UnderscoreESX_SX_EEEEENS4_18SM100_TMA_2SM_LOADENS4_14ComposedLayoutINS4_7SwizzleILi3ELi4ELi3EEENS4_18smem_ptr_flag_bitsILi16EEENSS_INS5_IJNSA_ILi8EEESG_EEENS5_IJSG_SC_EEEEEEEvNS4_8identityES10_S1A_vS1B_EENS_8epilogue10collective18CollectiveEpilogueINS1D_23Sm100TmaWarpSpecializedILi4ELi2ELi16ELb1ELb0EEEJNS5_IJSG_SF_SG_EEENS5_IJNSS_ISG_SC_EENSS_INS5_IJNSA_ILi16EEESB_EEENS5_IJSC_SG_EEEEEEEESI_SJ_SI_SJ_NS1D_6fusion15FusionCallbacksIS1H_NS1P_13LinCombEltActINS1D_6thread4ReLuESI_fSI_fLNS_15FloatRoundStyleE2EEES1I_S1O_JEEENS4_5SM1004TMEM4LOAD26SM100_TMEM_LOAD_32dp32b16xENS4_13SM90_TMA_LOADENS11_INS12_ILi1ELi4ELi3EEES15_NSS_INS5_IJS16_S1K_EEENS5_IJS1K_SC_EEEEEEENS4_39AutoVectorizingCopyWithAssumedAlignmentILi128EEENS4_14SM90_TMA_STOREES26_S28_S28_EEEvvEEEEvNT_6ParamsE --------------------------
	.section	.nv.constant0._ZN7cutlass13device_kernelINS_4gemm6kernel13GemmUniversalIN4cute5tupleIJiiiiEEENS1_10collective13CollectiveMmaINS1_35MainloopSm100TmaUmmaWarpSpecializedILi13ELi2ELi4ENS5_IJNS4_1CILi2EEENSA_ILi1EEESC_EEEEENS5_IJNSA_ILi128EEESF_NSA_ILi64EEEEEENS_6half_tENS5_IJlSC_lEEESI_SJ_NS4_8TiledMMAINS4_8MMA_AtomIJNS4_26SM100_MMA_F16BF16_2x1SM_SSISI_SI_fLi128ELi128ELNS4_4UMMA5MajorE0ELSO_0ELNSN_7ScaleInE0ELSP_0EEEEEENS4_6LayoutINS5_IJSC_SC_SC_EEENS5_IJNSA_ILi0EEESU_SU_EEEEENS5_IJNS4_10UnderscoreESX_SX_EEEEENS4_18SM100_TMA_2SM_LOADENS4_14ComposedLayoutINS4_7SwizzleILi3ELi4ELi3EEENS4_18smem_ptr_flag_bitsILi16EEENSS_INS5_IJNSA_ILi8EEESG_EEENS5_IJSG_SC_EEEEEEEvNS4_8identityES10_S1A_vS1B_EENS_8epilogue10collective18CollectiveEpilogueINS1D_23Sm100TmaWarpSpecializedILi4ELi2ELi16ELb1ELb0EEEJNS5_IJSG_SF_SG_EEENS5_IJNSS_ISG_SC_EENSS_INS5_IJNSA_ILi16EEESB_EEENS5_IJSC_SG_EEEEEEEESI_SJ_SI_SJ_NS1D_6fusion15FusionCallbacksIS1H_NS1P_13LinCombEltActINS1D_6thread4ReLuESI_fSI_fLNS_15FloatRoundStyleE2EEES1I_S1O_JEEENS4_5SM1004TMEM4LOAD26SM100_TMEM_LOAD_32dp32b16xENS4_13SM90_TMA_LOADENS11_INS12_ILi1ELi4ELi3EEES15_NSS_INS5_IJS16_S1K_EEENS5_IJS1K_SC_EEEEEEENS4_39AutoVectorizingCopyWithAssumedAlignmentILi128EEENS4_14SM90_TMA_STOREES26_S28_S28_EEEvvEEEEvNT_6ParamsE,"a",@progbits
	.sectionflags	@""
	.align	4
.nv.constant0._ZN7cutlass13device_kernelINS_4gemm6kernel13GemmUniversalIN4cute5tupleIJiiiiEEENS1_10collective13CollectiveMmaINS1_35MainloopSm100TmaUmmaWarpSpecializedILi13ELi2ELi4ENS5_IJNS4_1CILi2EEENSA_ILi1EEESC_EEEEENS5_IJNSA_ILi128EEESF_NSA_ILi64EEEEEENS_6half_tENS5_IJlSC_lEEESI_SJ_NS4_8TiledMMAINS4_8MMA_AtomIJNS4_26SM100_MMA_F16BF16_2x1SM_SSISI_SI_fLi128ELi128ELNS4_4UMMA5MajorE0ELSO_0ELNSN_7ScaleInE0ELSP_0EEEEEENS4_6LayoutINS5_IJSC_SC_SC_EEENS5_IJNSA_ILi0EEESU_SU_EEEEENS5_IJNS4_10UnderscoreESX_SX_EEEEENS4_18SM100_TMA_2SM_LOADENS4_14ComposedLayoutINS4_7SwizzleILi3ELi4ELi3EEENS4_18smem_ptr_flag_bitsILi16EEENSS_INS5_IJNSA_ILi8EEESG_EEENS5_IJSG_SC_EEEEEEEvNS4_8identityES10_S1A_vS1B_EENS_8epilogue10collective18CollectiveEpilogueINS1D_23Sm100TmaWarpSpecializedILi4ELi2ELi16ELb1ELb0EEEJNS5_IJSG_SF_SG_EEENS5_IJNSS_ISG_SC_EENSS_INS5_IJNSA_ILi16EEESB_EEENS5_IJSC_SG_EEEEEEEESI_SJ_SI_SJ_NS1D_6fusion15FusionCallbacksIS1H_NS1P_13LinCombEltActINS1D_6thread4ReLuESI_fSI_fLNS_15FloatRoundStyleE2EEES1I_S1O_JEEENS4_5SM1004TMEM4LOAD26SM100_TMEM_LOAD_32dp32b16xENS4_13SM90_TMA_LOADENS11_INS12_ILi1ELi4ELi3EEES15_NSS_INS5_IJS16_S1K_EEENS5_IJS1K_SC_EEEEEEENS4_39AutoVectorizingCopyWithAssumedAlignmentILi128EEENS4_14SM90_TMA_STOREES26_S28_S28_EEEvvEEEEvNT_6ParamsE:
	.zero		2944


//--------------------- SYMBOLS --------------------------

	.type		.nv.reservedSmem.offset0,@object
	.size		.nv.reservedSmem.offset0,0x4
	.type		.nv.reservedSmem.cap,@object
	.size		.nv.reservedSmem.cap,0x4
	.type		__assertfail,@function
